def matmul_kernel(
    a_ptr,
    b_ptr,
    c_ptr,
    M,
    N,
    K,
    stride_am,
    stride_ak,
    stride_bk,
    stride_bn,
    stride_cm,
    stride_cn,
    BLOCK_M: tl.constexpr,
    BLOCK_N: tl.constexpr,
    BLOCK_K: tl.constexpr,
    GROUP_M: tl.constexpr,
):
    pid = tl.program_id(axis=0)
    num_pid_m = tl.cdiv(M, BLOCK_M)
    num_pid_n = tl.cdiv(N, BLOCK_N)
    num_pid_in_group = GROUP_M * num_pid_n
    group_id = pid // num_pid_in_group
    first_pid_m = group_id * GROUP_M
    group_size_m = min(num_pid_m - first_pid_m, GROUP_M)
    pid_m = first_pid_m + ((pid % num_pid_in_group) % group_size_m)
    pid_n = (pid % num_pid_in_group) // group_size_m

    offs_am = (pid_m * BLOCK_M + tl.arange(0, BLOCK_M)) % M
    offs_bn = (pid_n * BLOCK_N + tl.arange(0, BLOCK_N)) % N
    offs_k = tl.arange(0, BLOCK_K)
    a_ptrs = a_ptr + offs_am[:, None] * stride_am + offs_k[None, :] * stride_ak
    b_ptrs = b_ptr + offs_k[:, None] * stride_bk + offs_bn[None, :] * stride_bn

    acc = tl.zeros((BLOCK_M, BLOCK_N), dtype=tl.float32)
    for kk in range(0, tl.cdiv(K, BLOCK_K)):
        a = tl.load(a_ptrs, mask=offs_k[None, :] < K - kk * BLOCK_K, other=0.0)
        b = tl.load(b_ptrs, mask=offs_k[:, None] < K - kk * BLOCK_K, other=0.0)
        acc = tl.dot(a, b, acc)
        a_ptrs += BLOCK_K * stride_ak
        b_ptrs += BLOCK_K * stride_bk

    c = acc.to(c_ptr.dtype.element_ty)
    offs_cm = pid_m * BLOCK_M + tl.arange(0, BLOCK_M)
    offs_cn = pid_n * BLOCK_N + tl.arange(0, BLOCK_N)
    c_ptrs = c_ptr + offs_cm[:, None] * stride_cm + offs_cn[None, :] * stride_cn
    mask = (offs_cm[:, None] < M) & (offs_cn[None, :] < N)
    tl.store(c_ptrs, c, mask=mask)

# config = {"BLOCK_K": 64, "BLOCK_M": 64, "BLOCK_N": 64, "GROUP_M": 8, "arch": "sm_100", "dtype": "fp8e5m2", "num_ctas": 1, "num_stages": 3, "num_warps": 4}
# arch = sm_100


// ===== COMPILED SASS (sm_100a) =====

	.target	sm_100a

	.elftype	@"ET_EXEC"


//--------------------- .note.nv.tkinfo           --------------------------
	.section	.note.nv.tkinfo,"",@"SHT_NOTE"
	.sectionflags	@"SHF_NOTE_NV_TKINFO"
	.tkinfo
        /*0018*/ 	.word	0x00000081
        /*0030*/ 	.string	""
        /*0030*/ 	.string	"ptxas-blackwell"
        /*0030*/ 	.string	"Cuda compilation tools, release 12.9, V12.9.86"
        /*0030*/ 	.string	"Build cuda_12.9.r12.9/compiler.36037853_0"
        /*0030*/ 	.string	"-v  -suppress-debug-info  -lineinfo  -arch sm_100a "



//--------------------- .note.nv.cuver            --------------------------
	.section	.note.nv.cuver,"",@"SHT_NOTE"
	.sectionflags	@"SHF_NOTE_NV_CUVER"
        /*0018*/ 	.short	0x0001
        /*001a*/ 	.short	0x0064
        /*001c*/ 	.short	0x0001
        /*001e*/ 	.short	0x0000
        /*0020*/ 	.short	0x0001
        /*0022*/ 	.short	0x0000


//--------------------- .nv.info                  --------------------------
	.section	.nv.info,"",@"SHT_CUDA_INFO"
	.align	4


	//----- nvinfo : EIATTR_REGCOUNT
	.align		4
        /*0000*/ 	.byte	0x04, 0x2f
        /*0002*/ 	.short	(.L_4 - .L_3)
	.align		4
.L_3:
        /*0004*/ 	.word	index@(matmul_kernel)
        /*0008*/ 	.word	0x000000ff


	//----- nvinfo : EIATTR_FRAME_SIZE
	.align		4
.L_4:
        /*000c*/ 	.byte	0x04, 0x11
        /*000e*/ 	.short	(.L_6 - .L_5)
	.align		4
.L_5:
        /*0010*/ 	.word	index@($__internal_2_$__cuda_sm10x_tcgen05_guardrail_trap_unallocated_columns_being_dealloced)
        /*0014*/ 	.word	0x00000000


	//----- nvinfo : EIATTR_FRAME_SIZE
	.align		4
.L_6:
        /*0018*/ 	.byte	0x04, 0x11
        /*001a*/ 	.short	(.L_8 - .L_7)
	.align		4
.L_7:
        /*001c*/ 	.word	index@($__internal_1_$__cuda_sm10x_tcgen05_guardrail_trap_phase_invalid_during_alloc)
        /*0020*/ 	.word	0x00000000


	//----- nvinfo : EIATTR_FRAME_SIZE
	.align		4
.L_8:
        /*0024*/ 	.byte	0x04, 0x11
        /*0026*/ 	.short	(.L_10 - .L_9)
	.align		4
.L_9:
        /*0028*/ 	.word	index@($__internal_0_$__cuda_sm10x_tcgen05_guardrail_trap_col_being_dealloced_not_returned_by_alloc)
        /*002c*/ 	.word	0x00000000


	//----- nvinfo : EIATTR_FRAME_SIZE
	.align		4
.L_10:
        /*0030*/ 	.byte	0x04, 0x11
        /*0032*/ 	.short	(.L_12 - .L_11)
	.align		4
.L_11:
        /*0034*/ 	.word	index@(matmul_kernel)
        /*0038*/ 	.word	0x00000000


	//----- nvinfo : EIATTR_MIN_STACK_SIZE
	.align		4
.L_12:
        /*003c*/ 	.byte	0x04, 0x12
        /*003e*/ 	.short	(.L_14 - .L_13)
	.align		4
.L_13:
        /*0040*/ 	.word	index@(matmul_kernel)
        /*0044*/ 	.word	0x00000000
.L_14:


//--------------------- .nv.info.matmul_kernel    --------------------------
	.section	.nv.info.matmul_kernel,"",@"SHT_CUDA_INFO"
	.sectionflags	@""
	.align	4


	//----- nvinfo : EIATTR_CUDA_API_VERSION
	.align		4
        /*0000*/ 	.byte	0x04, 0x37
        /*0002*/ 	.short	(.L_16 - .L_15)
.L_15:
        /*0004*/ 	.word	0x00000081


	//----- nvinfo : EIATTR_KPARAM_INFO
	.align		4
.L_16:
        /*0008*/ 	.byte	0x04, 0x17
        /*000a*/ 	.short	(.L_18 - .L_17)
.L_17:
        /*000c*/ 	.word	0x00000000
        /*0010*/ 	.short	0x000d
        /*0012*/ 	.short	0x0048
        /*0014*/ 	.byte	0x00, 0xf4, 0x21, 0x00


	//----- nvinfo : EIATTR_KPARAM_INFO
	.align		4
.L_18:
        /*0018*/ 	.byte	0x04, 0x17
        /*001a*/ 	.short	(.L_20 - .L_19)
.L_19:
        /*001c*/ 	.word	0x00000000
        /*0020*/ 	.short	0x000c
        /*0022*/ 	.short	0x0040
        /*0024*/ 	.byte	0x00, 0xf4, 0x21, 0x00


	//----- nvinfo : EIATTR_KPARAM_INFO
	.align		4
.L_20:
        /*0028*/ 	.byte	0x04, 0x17
        /*002a*/ 	.short	(.L_22 - .L_21)
.L_21:
        /*002c*/ 	.word	0x00000000
        /*0030*/ 	.short	0x000b
        /*0032*/ 	.short	0x0038
        /*0034*/ 	.byte	0x00, 0xf0, 0x11, 0x00


	//----- nvinfo : EIATTR_KPARAM_INFO
	.align		4
.L_22:
        /*0038*/ 	.byte	0x04, 0x17
        /*003a*/ 	.short	(.L_24 - .L_23)
.L_23:
        /*003c*/ 	.word	0x00000000
        /*0040*/ 	.short	0x000a
        /*0042*/ 	.short	0x0034
        /*0044*/ 	.byte	0x00, 0xf0, 0x11, 0x00


	//----- nvinfo : EIATTR_KPARAM_INFO
	.align		4
.L_24:
        /*0048*/ 	.byte	0x04, 0x17
        /*004a*/ 	.short	(.L_26 - .L_25)
.L_25:
        /*004c*/ 	.word	0x00000000
        /*0050*/ 	.short	0x0009
        /*0052*/ 	.short	0x0030
        /*0054*/ 	.byte	0x00, 0xf0, 0x11, 0x00


	//----- nvinfo : EIATTR_KPARAM_INFO
	.align		4
.L_26:
        /*0058*/ 	.byte	0x04, 0x17
        /*005a*/ 	.short	(.L_28 - .L_27)
.L_27:
        /*005c*/ 	.word	0x00000000
        /*0060*/ 	.short	0x0008
        /*0062*/ 	.short	0x002c
        /*0064*/ 	.byte	0x00, 0xf0, 0x11, 0x00


	//----- nvinfo : EIATTR_KPARAM_INFO
	.align		4
.L_28:
        /*0068*/ 	.byte	0x04, 0x17
        /*006a*/ 	.short	(.L_30 - .L_29)
.L_29:
        /*006c*/ 	.word	0x00000000
        /*0070*/ 	.short	0x0007
        /*0072*/ 	.short	0x0028
        /*0074*/ 	.byte	0x00, 0xf0, 0x11, 0x00


	//----- nvinfo : EIATTR_KPARAM_INFO
	.align		4
.L_30:
        /*0078*/ 	.byte	0x04, 0x17
        /*007a*/ 	.short	(.L_32 - .L_31)
.L_31:
        /*007c*/ 	.word	0x00000000
        /*0080*/ 	.short	0x0006
        /*0082*/ 	.short	0x0024
        /*0084*/ 	.byte	0x00, 0xf0, 0x11, 0x00


	//----- nvinfo : EIATTR_KPARAM_INFO
	.align		4
.L_32:
        /*0088*/ 	.byte	0x04, 0x17
        /*008a*/ 	.short	(.L_34 - .L_33)
.L_33:
        /*008c*/ 	.word	0x00000000
        /*0090*/ 	.short	0x0005
        /*0092*/ 	.short	0x0020
        /*0094*/ 	.byte	0x00, 0xf0, 0x11, 0x00


	//----- nvinfo : EIATTR_KPARAM_INFO
	.align		4
.L_34:
        /*0098*/ 	.byte	0x04, 0x17
        /*009a*/ 	.short	(.L_36 - .L_35)
.L_35:
        /*009c*/ 	.word	0x00000000
        /*00a0*/ 	.short	0x0004
        /*00a2*/ 	.short	0x001c
        /*00a4*/ 	.byte	0x00, 0xf0, 0x11, 0x00


	//----- nvinfo : EIATTR_KPARAM_INFO
	.align		4
.L_36:
        /*00a8*/ 	.byte	0x04, 0x17
        /*00aa*/ 	.short	(.L_38 - .L_37)
.L_37:
        /*00ac*/ 	.word	0x00000000
        /*00b0*/ 	.short	0x0003
        /*00b2*/ 	.short	0x0018
        /*00b4*/ 	.byte	0x00, 0xf0, 0x11, 0x00


	//----- nvinfo : EIATTR_KPARAM_INFO
	.align		4
.L_38:
        /*00b8*/ 	.byte	0x04, 0x17
        /*00ba*/ 	.short	(.L_40 - .L_39)
.L_39:
        /*00bc*/ 	.word	0x00000000
        /*00c0*/ 	.short	0x0002
        /*00c2*/ 	.short	0x0010
        /*00c4*/ 	.byte	0x00, 0xf4, 0x21, 0x00


	//----- nvinfo : EIATTR_KPARAM_INFO
	.align		4
.L_40:
        /*00c8*/ 	.byte	0x04, 0x17
        /*00ca*/ 	.short	(.L_42 - .L_41)
.L_41:
        /*00cc*/ 	.word	0x00000000
        /*00d0*/ 	.short	0x0001
        /*00d2*/ 	.short	0x0008
        /*00d4*/ 	.byte	0x00, 0xf4, 0x21, 0x00


	//----- nvinfo : EIATTR_KPARAM_INFO
	.align		4
.L_42:
        /*00d8*/ 	.byte	0x04, 0x17
        /*00da*/ 	.short	(.L_44 - .L_43)
.L_43:
        /*00dc*/ 	.word	0x00000000
        /*00e0*/ 	.short	0x0000
        /*00e2*/ 	.short	0x0000
        /*00e4*/ 	.byte	0x00, 0xf4, 0x21, 0x00


	//----- nvinfo : EIATTR_AT_ENTRY_FRAGMENTS
	.align		4
.L_44:
        /*00e8*/ 	.byte	0x04, 0x4f
        /*00ea*/ 	.short	(.L_46 - .L_45)


	//   ....[0]....
.L_45:
        /*00ec*/ 	.word	0x00000004


	//----- nvinfo : EIATTR_RESERVED_SMEM_USED
	.align		4
.L_46:
        /*00f0*/ 	.byte	0x01, 0x41
	.zero		2


	//----- nvinfo : EIATTR_SPARSE_MMA_MASK
	.align		4
        /*00f4*/ 	.byte	0x03, 0x50
        /*00f6*/ 	.short	0x0000


	//----- nvinfo : EIATTR_TCGEN05_1CTA_USED
	.align		4
        /*00f8*/ 	.byte	0x01, 0x51
	.zero		2


	//----- nvinfo : EIATTR_MAXREG_COUNT
	.align		4
        /*00fc*/ 	.byte	0x03, 0x1b
        /*00fe*/ 	.short	0x00ff


	//----- nvinfo : EIATTR_NUM_BARRIERS
	.align		4
        /*0100*/ 	.byte	0x02, 0x4c
        /*0102*/ 	.byte	0x01
	.zero		1


	//----- nvinfo : EIATTR_INT_WARP_WIDE_INSTR_OFFSETS
	.align		4
        /*0104*/ 	.byte	0x04, 0x31
        /*0106*/ 	.short	(.L_48 - .L_47)


	//   ....[0]....
.L_47:
        /*0108*/ 	.word	0x00001f10


	//   ....[1]....
        /*010c*/ 	.word	0x00001f30


	//   ....[2]....
        /*0110*/ 	.word	0x00003bb0


	//   ....[3]....
        /*0114*/ 	.word	0x000077e0


	//   ....[4]....
        /*0118*/ 	.word	0x00007830


	//----- nvinfo : EIATTR_COOP_GROUP_MASK_REGIDS
	.align		4
.L_48:
        /*011c*/ 	.byte	0x04, 0x29
        /*011e*/ 	.short	(.L_50 - .L_49)


	//   ....[0]....
.L_49:
        /*0120*/ 	.word	0xffffffff


	//   ....[1]....
        /*0124*/ 	.word	0xffffffff


	//   ....[2]....
        /*0128*/ 	.word	0xffffffff


	//   ....[3]....
        /*012c*/ 	.word	0xffffffff


	//----- nvinfo : EIATTR_COOP_GROUP_INSTR_OFFSETS
	.align		4
.L_50:
        /*0130*/ 	.byte	0x04, 0x28
        /*0132*/ 	.short	(.L_52 - .L_51)


	//   ....[0]....
.L_51:
        /*0134*/ 	.word	0x00000070


	//   ....[1]....
        /*0138*/ 	.word	0x00000330


	//   ....[2]....
        /*013c*/ 	.word	0x00007670


	//   ....[3]....
        /*0140*/ 	.word	0x000078e0


	//----- nvinfo : EIATTR_VRC_CTA_INIT_COUNT
	.align		4
.L_52:
        /*0144*/ 	.byte	0x02, 0x4a
        /*0146*/ 	.byte	0x80
	.zero		1


	//----- nvinfo : EIATTR_MBARRIER_INSTR_OFFSETS
	.align		4
        /*0148*/ 	.byte	0x04, 0x39
        /*014a*/ 	.short	(.L_54 - .L_53)


	//   ....[0]....
.L_53:
        /*014c*/ 	.word	0x00002080
        /*0150*/ 	.word	0x000000ff
        /*0154*/ 	.word	0x00000000
        /*0158*/ 	.short	0x0100
        /*015a*/ 	.byte	0x0f
	.zero		1


	//   ....[1]....
        /*015c*/ 	.word	0x00003c10
        /*0160*/ 	.word	0x000000ff
        /*0164*/ 	.word	0x00004008
        /*0168*/ 	.short	0x0100
        /*016a*/ 	.byte	0x0d
	.zero		1


	//   ....[2]....
        /*016c*/ 	.word	0x00004ce0
        /*0170*/ 	.word	0x000000ff
        /*0174*/ 	.word	0x00000000
        /*0178*/ 	.short	0x010a
        /*017a*/ 	.byte	0x0f
	.zero		1


	//   ....[3]....
        /*017c*/ 	.word	0x000062e0
        /*0180*/ 	.word	0x000000ff
        /*0184*/ 	.word	0x00000000
        /*0188*/ 	.short	0x010a
        /*018a*/ 	.byte	0x0f
	.zero		1


	//   ....[4]....
        /*018c*/ 	.word	0x000063d0
        /*0190*/ 	.word	0x000000ff
        /*0194*/ 	.word	0x00004000
        /*0198*/ 	.short	0x0108
        /*019a*/ 	.byte	0x0d
	.zero		1


	//   ....[5]....
        /*019c*/ 	.word	0x00006440
        /*01a0*/ 	.word	0x000000ff
        /*01a4*/ 	.word	0x00004008
        /*01a8*/ 	.short	0x0108
        /*01aa*/ 	.byte	0x0d
	.zero		1


	//   ....[6]....
        /*01ac*/ 	.word	0x00007900
        /*01b0*/ 	.word	0x000000ff
        /*01b4*/ 	.word	0x00000000
        /*01b8*/ 	.short	0x010a
        /*01ba*/ 	.byte	0x0f
	.zero		1


	//   ....[7]....
        /*01bc*/ 	.word	0x00007930
        /*01c0*/ 	.word	0x000000ff
        /*01c4*/ 	.word	0x00000000
        /*01c8*/ 	.short	0x010a
        /*01ca*/ 	.byte	0x0f
	.zero		1


	//----- nvinfo : EIATTR_NUM_MBARRIERS
	.align		4
.L_54:
        /*01cc*/ 	.byte	0x03, 0x38
        /*01ce*/ 	.short	0x0002


	//----- nvinfo : EIATTR_EXIT_INSTR_OFFSETS
	.align		4
        /*01d0*/ 	.byte	0x04, 0x1c
        /*01d2*/ 	.short	(.L_56 - .L_55)


	//   ....[0]....
.L_55:
        /*01d4*/ 	.word	0x000078f0


	//----- nvinfo : EIATTR_REQNTID
	.align		4
.L_56:
        /*01d8*/ 	.byte	0x04, 0x10
        /*01da*/ 	.short	(.L_58 - .L_57)
.L_57:
        /*01dc*/ 	.word	0x00000080
        /*01e0*/ 	.word	0x00000001
        /*01e4*/ 	.word	0x00000001


	//----- nvinfo : EIATTR_CRS_STACK_SIZE
	.align		4
.L_58:
        /*01e8*/ 	.byte	0x04, 0x1e
        /*01ea*/ 	.short	(.L_60 - .L_59)
.L_59:
        /*01ec*/ 	.word	0x00000000


	//----- nvinfo : EIATTR_CBANK_PARAM_SIZE
	.align		4
.L_60:
        /*01f0*/ 	.byte	0x03, 0x19
        /*01f2*/ 	.short	0x0050


	//----- nvinfo : EIATTR_PARAM_CBANK
	.align		4
        /*01f4*/ 	.byte	0x04, 0x0a
        /*01f6*/ 	.short	(.L_62 - .L_61)
	.align		4
.L_61:
        /*01f8*/ 	.word	index@(.nv.constant0.matmul_kernel)
        /*01fc*/ 	.short	0x0380
        /*01fe*/ 	.short	0x0050


	//----- nvinfo : EIATTR_SW_WAR
	.align		4
.L_62:
        /*0200*/ 	.byte	0x04, 0x36
        /*0202*/ 	.short	(.L_64 - .L_63)
.L_63:
        /*0204*/ 	.word	0x00000008
.L_64:


//--------------------- .nv.compat                --------------------------
	.section	.nv.compat,"",@"SHT_CUDA_COMPAT_INFO"
	.align	4
        /*0000*/ 	.byte	0x02, 0x02, 0x02, 0x00, 0x02, 0x05, 0x05, 0x00, 0x02, 0x03, 0x00, 0x00, 0x02, 0x06, 0x01, 0x00


//--------------------- .nv.callgraph             --------------------------
	.section	.nv.callgraph,"",@"SHT_CUDA_CALLGRAPH"
	.align	4
	.sectionentsize	8
	.align		4
        /*0000*/ 	.word	0x00000000
	.align		4
        /*0004*/ 	.word	0xffffffff
	.align		4
        /*0008*/ 	.word	0x00000000
	.align		4
        /*000c*/ 	.word	0xfffffffe
	.align		4
        /*0010*/ 	.word	0x00000000
	.align		4
        /*0014*/ 	.word	0xfffffffd
	.align		4
        /*0018*/ 	.word	0x00000000
	.align		4
        /*001c*/ 	.word	0xfffffffc


//--------------------- .text.matmul_kernel       --------------------------
	.section	.text.matmul_kernel,"ax",@progbits
	.align	128
        .global         matmul_kernel
        .type           matmul_kernel,@function
        .size           matmul_kernel,(.L_x_20 - matmul_kernel)
        .other          matmul_kernel,@"STO_CUDA_ENTRY STV_DEFAULT"
matmul_kernel:
.text.matmul_kernel:
[----:B------:R-:W0:Y:S01]  /*0000*/  LDC R1, c[0x0][0x37c] ;  /* 0x0000df00ff017b82 */ /* 0x000e220000000800 */
[----:B------:R-:W1:Y:S01]  /*0010*/  S2R R0, SR_TID.X ;  /* 0x0000000000007919 */ /* 0x000e620000002100 */
[----:B------:R-:W2:Y:S01]  /*0020*/  LDCU.64 UR26, c[0x0][0x358] ;  /* 0x00006b00ff1a77ac */ /* 0x000ea20008000a00 */
[----:B-1----:R-:W-:-:S13]  /*0030*/  ISETP.GE.U32.AND P0, PT, R0, 0x20, PT ;  /* 0x000000200000780c */ /* 0x002fda0003f06070 */
[----:B------:R-:W-:Y:S02]  /*0040*/  VOTEU.ANY UP0, P0 ;  /* 0x0000000000ff7886 */ /* 0x000fe40000000100 */
[----:B0-2---:R-:W-:Y:S05]  /*0050*/  BRA.U UP0, `(.L_x_0) ;  /* 0x0000000100b87547 */ /* 0x005fea000b800000 */
[----:B------:R-:W0:Y:S01]  /*0060*/  S2UR UR6, SR_CgaCtaId ;  /* 0x00000000000679c3 */ /* 0x000e220000008800 */
[----:B------:R-:W-:Y:S01]  /*0070*/  NOP ;  /* 0x0000000000007918 */ /* 0x000fe20000000000 */
[----:B------:R-:W-:Y:S02]  /*0080*/  UMOV UR4, 0x40 ;  /* 0x0000004000047882 */ /* 0x000fe40000000000 */
[----:B0-----:R-:W-:-:S09]  /*0090*/  ULEA UR4, UR6, UR4, 0x18 ;  /* 0x0000000406047291 */ /* 0x001fd2000f8ec0ff */
[----:B------:R-:W0:Y:S01]  /*00a0*/  LDS.U8 R2, [UR4] ;  /* 0x00000004ff027984 */ /* 0x000e220008000000 */
[----:B------:R-:W-:Y:S02]  /*00b0*/  UMOV UR4, 0x400 ;  /* 0x0000040000047882 */ /* 0x000fe40000000000 */
[----:B------:R-:W-:Y:S01]  /*00c0*/  ULEA UR4, UR6, UR4, 0x18 ;  /* 0x0000000406047291 */ /* 0x000fe2000f8ec0ff */
[----:B0-----:R-:W-:-:S13]  /*00d0*/  ISETP.NE.AND P0, PT, R2, RZ, PT ;  /* 0x000000ff0200720c */ /* 0x001fda0003f05270 */
[----:B------:R-:W-:Y:S05]  /*00e0*/  @P0 BRA `(.L_x_1) ;  /* 0x00000000007c0947 */ /* 0x000fea0003800000 */
[----:B------:R-:W-:-:S13]  /*00f0*/  ELECT P0, URZ, PT ;  /* 0x0000000000ff782f */ /* 0x000fda0003800000 */
[----:B------:R-:W-:Y:S05]  /*0100*/  @!P0 BRA `(.L_x_2) ;  /* 0x0000000000848947 */ /* 0x000fea0003800000 */
[----:B------:R-:W-:Y:S01]  /*0110*/  UMOV UR5, 0x2 ;  /* 0x0000000200057882 */ /* 0x000fe20000000000 */
[----:B------:R-:W-:Y:S02]  /*0120*/  IMAD.MOV.U32 R5, RZ, RZ, 0x1 ;  /* 0x00000001ff057424 */ /* 0x000fe400078e00ff */
[----:B------:R-:W-:Y:S02]  /*0130*/  IMAD.MOV.U32 R3, RZ, RZ, 0x3 ;  /* 0x00000003ff037424 */ /* 0x000fe400078e00ff */
[----:B------:R-:W-:Y:S04]  /*0140*/  DEPBAR.LE SB0, 0x36 ;  /* 0x00008d800000791a */ /* 0x000fe80000000000 */
[----:B------:R-:W0:Y:S02]  /*0150*/  UTCATOMSWS.FIND_AND_SET.ALIGN UP1, UR5, UR5 ;  /* 0x00000005000575e3 */ /* 0x000e240008020800 */
[----:B0-----:R-:W-:-:S04]  /*0160*/  PLOP3.LUT P0, PT, PT, PT, UP1, 0x80, 0x8 ;  /* 0x000000000008781c */ /* 0x001fc80003f0f018 */
[----:B------:R-:W-:-:S04]  /*0170*/  SEL R2, RZ, 0xffffffff, !P0 ;  /* 0xffffffffff027807 */ /* 0x000fc80004000000 */
[----:B------:R-:W-:Y:S01]  /*0180*/  ISETP.NE.AND P0, PT, R2, RZ, PT ;  /* 0x000000ff0200720c */ /* 0x000fe20003f05270 */
[----:B------:R-:W-:-:S12]  /*0190*/  IMAD.U32 R2, RZ, RZ, UR5 ;  /* 0x00000005ff027e24 */ /* 0x000fd8000f8e00ff */
[----:B------:R-:W-:Y:S05]  /*01a0*/  @P0 BRA `(.L_x_3) ;  /* 0x0000000000240947 */ /* 0x000fea0003800000 */
.L_x_4:
[----:B------:R-:W-:Y:S05]  /*01b0*/  NANOSLEEP 0x64 ;  /* 0x000000640000795d */ /* 0x000fea0003800000 */
[----:B------:R-:W-:-:S05]  /*01c0*/  UMOV UR5, 0x2 ;  /* 0x0000000200057882 */ /* 0x000fca0000000000 */
[----:B------:R-:W-:Y:S04]  /*01d0*/  DEPBAR.LE SB0, 0x36 ;  /* 0x00008d800000791a */ /* 0x000fe80000000000 */
[----:B------:R-:W0:Y:S02]  /*01e0*/  UTCATOMSWS.FIND_AND_SET.ALIGN UP1, UR5, UR5 ;  /* 0x00000005000575e3 */ /* 0x000e240008020800 */
[----:B0-----:R-:W-:-:S04]  /*01f0*/  PLOP3.LUT P0, PT, PT, PT, UP1, 0x80, 0x8 ;  /* 0x000000000008781c */ /* 0x001fc80003f0f018 */
[----:B------:R-:W-:-:S04]  /*0200*/  SEL R2, RZ, 0xffffffff, !P0 ;  /* 0xffffffffff027807 */ /* 0x000fc80004000000 */
[----:B------:R-:W-:Y:S01]  /*0210*/  ISETP.NE.AND P0, PT, R2, RZ, PT ;  /* 0x000000ff0200720c */ /* 0x000fe20003f05270 */
[----:B------:R-:W-:-:S12]  /*0220*/  IMAD.U32 R2, RZ, RZ, UR5 ;  /* 0x00000005ff027e24 */ /* 0x000fd8000f8e00ff */
[----:B------:R-:W-:Y:S05]  /*0230*/  @!P0 BRA `(.L_x_4) ;  /* 0xfffffffc00dc8947 */ /* 0x000fea000383ffff */
.L_x_3:
[C---:B------:R-:W-:Y:S01]  /*0240*/  VIADD R4, R2.reuse, 0x10 ;  /* 0x0000001002047836 */ /* 0x040fe20000000000 */
[----:B------:R-:W-:Y:S01]  /*0250*/  UMOV UR5, 0x50 ;  /* 0x0000005000057882 */ /* 0x000fe20000000000 */
[----:B------:R-:W-:Y:S01]  /*0260*/  SHF.L.U32 R3, R3, R2, RZ ;  /* 0x0000000203037219 */ /* 0x000fe200000006ff */
[----:B------:R-:W-:Y:S01]  /*0270*/  ULEA UR5, UR6, UR5, 0x18 ;  /* 0x0000000506057291 */ /* 0x000fe2000f8ec0ff */
[----:B------:R-:W-:Y:S01]  /*0280*/  IMAD.SHL.U32 R2, R2, 0x20, RZ ;  /* 0x0000002002027824 */ /* 0x000fe200078e00ff */
[----:B------:R-:W-:-:S04]  /*0290*/  SHF.L.U32 R4, R5, R4, RZ ;  /* 0x0000000405047219 */ /* 0x000fc800000006ff */
[----:B------:R-:W-:-:S05]  /*02a0*/  LOP3.LUT R3, R4, R3, RZ, 0xfc, !PT ;  /* 0x0000000304037212 */ /* 0x000fca00078efcff */
[----:B------:R0:W-:Y:S04]  /*02b0*/  ATOMS.OR RZ, [UR5], R3 ;  /* 0x00000003ffff798c */ /* 0x0001e8000b000005 */
[----:B------:R0:W-:Y:S01]  /*02c0*/  STS [UR4], R2 ;  /* 0x00000002ff007988 */ /* 0x0001e20008000804 */
[----:B------:R-:W-:Y:S05]  /*02d0*/  BRA `(.L_x_2) ;  /* 0x0000000000107947 */ /* 0x000fea0003800000 */
.L_x_1:
[----:B------:R-:W-:-:S05]  /*02e0*/  IMAD.MOV.U32 R2, RZ, RZ, -0x1 ;  /* 0xffffffffff027424 */ /* 0x000fca00078e00ff */
[----:B------:R0:W-:Y:S02]  /*02f0*/  STS [UR4], R2 ;  /* 0x00000002ff007988 */ /* 0x0001e40008000804 */
[----:B0-----:R-:W-:-:S07]  /*0300*/  MOV R2, 0x320 ;  /* 0x0000032000027802 */ /* 0x001fce0000000f00 */
[----:B------:R-:W-:Y:S05]  /*0310*/  CALL.REL.NOINC `($__internal_1_$__cuda_sm10x_tcgen05_guardrail_trap_phase_invalid_during_alloc) ;  /* 0x00000074009c7944 */ /* 0x000fea0003c00000 */
.L_x_2:
[----:B------:R-:W-:Y:S05]  /*0320*/  WARPSYNC.ALL ;  /* 0x0000000000007948 */ /* 0x000fea0003800000 */
[----:B------:R-:W-:Y:S01]  /*0330*/  NOP ;  /* 0x0000000000007918 */ /* 0x000fe20000000000 */
.L_x_0:
[----:B------:R-:W1:Y:S01]  /*0340*/  LDC.64 R16, c[0x0][0x398] ;  /* 0x0000e600ff107b82 */ /* 0x000e620000000a00 */
[----:B------:R-:W2:Y:S01]  /*0350*/  S2R R7, SR_CTAID.X ;  /* 0x0000000000077919 */ /* 0x000ea20000002500 */
[----:B------:R-:W-:Y:S01]  /*0360*/  UMOV UR13, 0x400 ;  /* 0x00000400000d7882 */ /* 0x000fe20000000000 */
[----:B------:R-:W3:Y:S01]  /*0370*/  LDCU UR4, c[0x0][0x3a4] ;  /* 0x00007480ff0477ac */ /* 0x000ee20008000800 */
[----:B------:R-:W-:Y:S02]  /*0380*/  LOP3.LUT R67, R0, 0x7f, RZ, 0xc0, !PT ;  /* 0x0000007f00437812 */ /* 0x000fe400078ec0ff */
[----:B------:R-:W-:Y:S01]  /*0390*/  PRMT R246, RZ, 0x7610, R246 ;  /* 0x00007610fff67816 */ /* 0x000fe200000000f6 */
[----:B------:R-:W4:Y:S01]  /*03a0*/  LDCU.128 UR8, c[0x0][0x380] ;  /* 0x00007000ff0877ac */ /* 0x000f220008000c00 */
[----:B------:R-:W5:Y:S01]  /*03b0*/  S2UR UR5, SR_CgaCtaId ;  /* 0x00000000000579c3 */ /* 0x000f620000008800 */
[----:B------:R-:W0:Y:S01]  /*03c0*/  LDCU UR29, c[0x0][0x3a0] ;  /* 0x00007400ff1d77ac */ /* 0x000e220008000800 */
[----:B------:R-:W-:-:S06]  /*03d0*/  UMOV UR6, 0x1 ;  /* 0x0000000100067882 */ /* 0x000fcc0000000000 */
[----:B------:R-:W3:Y:S01]  /*03e0*/  LDC.64 R126, c[0x0][0x3a8] ;  /* 0x0000ea00ff7e7b82 */ /* 0x000ee20000000a00 */
[----:B01----:R-:W-:Y:S01]  /*03f0*/  VIADD R2, R17, 0x3f ;  /* 0x0000003f11027836 */ /* 0x003fe20000000000 */
[----:B------:R-:W-:Y:S02]  /*0400*/  IABS R19, R16 ;  /* 0x0000001000137213 */ /* 0x000fe40000000000 */
[-C--:B------:R-:W-:Y:S02]  /*0410*/  IABS R15, R17.reuse ;  /* 0x00000011000f7213 */ /* 0x080fe40000000000 */
[----:B------:R-:W-:Y:S01]  /*0420*/  SHF.R.S32.HI R3, RZ, 0x1f, R2 ;  /* 0x0000001fff037819 */ /* 0x000fe20000011402 */
[----:B------:R-:W-:Y:S01]  /*0430*/  UIADD3 UR31, UPT, UPT, UR29, 0x3f, URZ ;  /* 0x0000003f1d1f7890 */ /* 0x000fe2000fffe0ff */
[----:B------:R-:W-:Y:S01]  /*0440*/  LOP3.LUT R168, RZ, R17, RZ, 0x33, !PT ;  /* 0x00000011ffa87212 */ /* 0x000fe200078e33ff */
[----:B-----5:R-:W-:Y:S01]  /*0450*/  ULEA UR13, UR5, UR13, 0x18 ;  /* 0x0000000d050d7291 */ /* 0x020fe2000f8ec0ff */
[----:B------:R-:W-:Y:S01]  /*0460*/  LEA.HI R3, R3, R2, RZ, 0x6 ;  /* 0x0000000203037211 */ /* 0x000fe200078f30ff */
[----:B------:R-:W-:Y:S01]  /*0470*/  UISETP.GT.AND UP1, UPT, UR31, 0x3f, UPT ;  /* 0x0000003f1f00788c */ /* 0x000fe2000bf24270 */
[----:B--2---:R-:W-:Y:S01]  /*0480*/  IABS R8, R7 ;  /* 0x0000000700087213 */ /* 0x004fe20000000000 */
[----:B------:R-:W-:Y:S01]  /*0490*/  UIADD3 UR15, UPT, UPT, UR13, 0x4000, URZ ;  /* 0x000040000d0f7890 */ /* 0x000fe2000fffe0ff */
[----:B------:R-:W-:-:S05]  /*04a0*/  SHF.R.S32.HI R3, RZ, 0x6, R3 ;  /* 0x00000006ff037819 */ /* 0x000fca0000011403 */
[----:B------:R-:W-:-:S05]  /*04b0*/  IMAD.SHL.U32 R4, R3, 0x8, RZ ;  /* 0x0000000803047824 */ /* 0x000fca00078e00ff */
[-C--:B------:R-:W-:Y:S02]  /*04c0*/  IABS R9, R4.reuse ;  /* 0x0000000400097213 */ /* 0x080fe40000000000 */
[----:B------:R-:W-:Y:S02]  /*04d0*/  IABS R10, R4 ;  /* 0x00000004000a7213 */ /* 0x000fe40000000000 */
[----:B------:R-:W0:Y:S08]  /*04e0*/  I2F.RP R5, R9 ;  /* 0x0000000900057306 */ /* 0x000e300000209400 */
[----:B0-----:R-:W0:Y:S02]  /*04f0*/  MUFU.RCP R5, R5 ;  /* 0x0000000500057308 */ /* 0x001e240000001000 */
[----:B0-----:R-:W-:-:S02]  /*0500*/  VIADD R2, R5, 0xffffffe ;  /* 0x0ffffffe05027836 */ /* 0x001fc40000000000 */
[----:B------:R-:W-:-:S04]  /*0510*/  IMAD.MOV R5, RZ, RZ, -R10 ;  /* 0x000000ffff057224 */ /* 0x000fc800078e0a0a */
[----:B------:R0:W1:Y:S02]  /*0520*/  F2I.FTZ.U32.TRUNC.NTZ R3, R2 ;  /* 0x0000000200037305 */ /* 0x000064000021f000 */
[----:B0-----:R-:W-:Y:S02]  /*0530*/  IMAD.MOV.U32 R2, RZ, RZ, RZ ;  /* 0x000000ffff027224 */ /* 0x001fe400078e00ff */
[----:B-1----:R-:W-:-:S04]  /*0540*/  IMAD.MOV R6, RZ, RZ, -R3 ;  /* 0x000000ffff067224 */ /* 0x002fc800078e0a03 */
[----:B------:R-:W-:Y:S02]  /*0550*/  IMAD R11, R6, R9, RZ ;  /* 0x00000009060b7224 */ /* 0x000fe400078e02ff */
[----:B------:R-:W-:Y:S02]  /*0560*/  IMAD.MOV.U32 R6, RZ, RZ, R8 ;  /* 0x000000ffff067224 */ /* 0x000fe400078e0008 */
[----:B------:R-:W-:-:S06]  /*0570*/  IMAD.HI.U32 R3, R3, R11, R2 ;  /* 0x0000000b03037227 */ /* 0x000fcc00078e0002 */
[----:B------:R-:W-:-:S04]  /*0580*/  IMAD.HI.U32 R3, R3, R6, RZ ;  /* 0x0000000603037227 */ /* 0x000fc800078e00ff */
[----:B------:R-:W-:Y:S01]  /*0590*/  IMAD R2, R3, R5, R6 ;  /* 0x0000000503027224 */ /* 0x000fe200078e0206 */
[----:B------:R-:W-:Y:S04]  /*05a0*/  BAR.SYNC.DEFER_BLOCKING 0x0 ;  /* 0x0000000000007b1d */ /* 0x000fe80000010000 */
[----:B------:R-:W-:-:S13]  /*05b0*/  ISETP.GT.U32.AND P1, PT, R9, R2, PT ;  /* 0x000000020900720c */ /* 0x000fda0003f24070 */
[----:B------:R-:W-:Y:S02]  /*05c0*/  @!P1 IMAD.IADD R2, R2, 0x1, -R9 ;  /* 0x0000000102029824 */ /* 0x000fe400078e0a09 */
[----:B------:R-:W-:Y:S01]  /*05d0*/  @!P1 VIADD R3, R3, 0x1 ;  /* 0x0000000103039836 */ /* 0x000fe20000000000 */
[----:B------:R-:W-:Y:S02]  /*05e0*/  ISETP.NE.AND P1, PT, R4, RZ, PT ;  /* 0x000000ff0400720c */ /* 0x000fe40003f25270 */
[----:B------:R-:W-:Y:S02]  /*05f0*/  ISETP.GE.U32.AND P0, PT, R2, R9, PT ;  /* 0x000000090200720c */ /* 0x000fe40003f06070 */
[----:B------:R-:W-:-:S04]  /*0600*/  LOP3.LUT R2, R7, R4, RZ, 0x3c, !PT ;  /* 0x0000000407027212 */ /* 0x000fc800078e3cff */
[----:B------:R-:W-:Y:S01]  /*0610*/  ISETP.GE.AND P2, PT, R2, RZ, PT ;  /* 0x000000ff0200720c */ /* 0x000fe20003f46270 */
[----:B------:R-:W-:-:S06]  /*0620*/  VIADD R2, R16, 0x3f ;  /* 0x0000003f10027836 */ /* 0x000fcc0000000000 */
[----:B------:R-:W-:-:S04]  /*0630*/  @P0 VIADD R3, R3, 0x1 ;  /* 0x0000000103030836 */ /* 0x000fc80000000000 */
[----:B------:R-:W-:Y:S01]  /*0640*/  IMAD.MOV.U32 R5, RZ, RZ, R3 ;  /* 0x000000ffff057224 */ /* 0x000fe200078e0003 */
[----:B------:R-:W-:-:S03]  /*0650*/  SHF.R.S32.HI R3, RZ, 0x1f, R2 ;  /* 0x0000001fff037819 */ /* 0x000fc60000011402 */
[----:B------:R-:W-:Y:S01]  /*0660*/  @!P2 IMAD.MOV R5, RZ, RZ, -R5 ;  /* 0x000000ffff05a224 */ /* 0x000fe200078e0a05 */
[----:B------:R-:W-:Y:S02]  /*0670*/  @!P1 LOP3.LUT R5, RZ, R4, RZ, 0x33, !PT ;  /* 0x00000004ff059212 */ /* 0x000fe400078e33ff */
[----:B------:R-:W-:-:S03]  /*0680*/  LEA.HI R3, R3, R2, RZ, 0x6 ;  /* 0x0000000203037211 */ /* 0x000fc600078f30ff */
[----:B------:R-:W-:Y:S02]  /*0690*/  IMAD.SHL.U32 R59, R5, 0x8, RZ ;  /* 0x00000008053b7824 */ /* 0x000fe400078e00ff */
[----:B------:R-:W-:-:S03]  /*06a0*/  IMAD.MOV R5, RZ, RZ, -R5 ;  /* 0x000000ffff057224 */ /* 0x000fc600078e0a05 */
[----:B------:R-:W-:Y:S01]  /*06b0*/  LEA.HI.SX32 R3, R3, -R59, 0x1a ;  /* 0x8000003b03037211 */ /* 0x000fe200078fd2ff */
[----:B------:R-:W-:Y:S02]  /*06c0*/  IMAD R14, R4, R5, R7 ;  /* 0x00000005040e7224 */ /* 0x000fe400078e0207 */
[----:B------:R-:W0:Y:S01]  /*06d0*/  I2F.RP R7, R15 ;  /* 0x0000000f00077306 */ /* 0x000e220000209400 */
[----:B------:R-:W-:Y:S02]  /*06e0*/  VIMNMX R11, PT, PT, R3, 0x8, PT ;  /* 0x00000008030b7848 */ /* 0x000fe40003fe0100 */
[----:B------:R-:W-:Y:S02]  /*06f0*/  IABS R4, R14 ;  /* 0x0000000e00047213 */ /* 0x000fe40000000000 */
[----:B------:R-:W-:-:S04]  /*0700*/  IABS R10, R11 ;  /* 0x0000000b000a7213 */ /* 0x000fc80000000000 */
[----:B------:R-:W1:Y:S08]  /*0710*/  I2F.RP R6, R10 ;  /* 0x0000000a00067306 */ /* 0x000e700000209400 */
[----:B0-----:R-:W0:Y:S08]  /*0720*/  MUFU.RCP R7, R7 ;  /* 0x0000000700077308 */ /* 0x001e300000001000 */
[----:B-1----:R-:W1:Y:S01]  /*0730*/  MUFU.RCP R6, R6 ;  /* 0x0000000600067308 */ /* 0x002e620000001000 */
[----:B0-----:R-:W-:-:S02]  /*0740*/  VIADD R8, R7, 0xffffffe ;  /* 0x0ffffffe07087836 */ /* 0x001fc40000000000 */
[----:B-1----:R-:W-:Y:S01]  /*0750*/  VIADD R2, R6, 0xffffffe ;  /* 0x0ffffffe06027836 */ /* 0x002fe20000000000 */
[----:B------:R-:W-:-:S04]  /*0760*/  IABS R6, R11 ;  /* 0x0000000b00067213 */ /* 0x000fc80000000000 */
[----:B------:R0:W1:Y:S02]  /*0770*/  F2I.FTZ.U32.TRUNC.NTZ R3, R2 ;  /* 0x0000000200037305 */ /* 0x000064000021f000 */
[----:B0-----:R-:W-:Y:S02]  /*0780*/  IMAD.MOV.U32 R2, RZ, RZ, RZ ;  /* 0x000000ffff027224 */ /* 0x001fe400078e00ff */
[----:B-1----:R-:W-:-:S04]  /*0790*/  IMAD.MOV R9, RZ, RZ, -R3 ;  /* 0x000000ffff097224 */ /* 0x002fc800078e0a03 */
[----:B------:R-:W-:-:S04]  /*07a0*/  IMAD R5, R9, R10, RZ ;  /* 0x0000000a09057224 */ /* 0x000fc800078e02ff */
[----:B------:R-:W-:Y:S02]  /*07b0*/  IMAD.HI.U32 R2, R3, R5, R2 ;  /* 0x0000000503027227 */ /* 0x000fe400078e0002 */
[----:B------:R-:W0:Y:S02]  /*07c0*/  I2F.RP R5, R19 ;  /* 0x0000001300057306 */ /* 0x000e240000209400 */
[----:B------:R-:W-:Y:S02]  /*07d0*/  IMAD.MOV.U32 R3, RZ, RZ, R4 ;  /* 0x000000ffff037224 */ /* 0x000fe400078e0004 */
[----:B------:R-:W-:Y:S02]  /*07e0*/  IMAD.MOV R4, RZ, RZ, -R6 ;  /* 0x000000ffff047224 */ /* 0x000fe400078e0a06 */
[----:B------:R-:W-:-:S04]  /*07f0*/  IMAD.HI.U32 R2, R2, R3, RZ ;  /* 0x0000000302027227 */ /* 0x000fc800078e00ff */
[----:B------:R-:W-:Y:S01]  /*0800*/  IMAD R3, R2, R4, R3 ;  /* 0x0000000402037224 */ /* 0x000fe200078e0203 */
[----:B------:R-:W-:-:S04]  /*0810*/  LOP3.LUT R4, R14, R11, RZ, 0x3c, !PT ;  /* 0x0000000b0e047212 */ /* 0x000fc800078e3cff */
[----:B------:R-:W-:Y:S01]  /*0820*/  ISETP.GT.U32.AND P1, PT, R10, R3, PT ;  /* 0x000000030a00720c */ /* 0x000fe20003f24070 */
[----:B0-----:R-:W0:Y:S01]  /*0830*/  MUFU.RCP R5, R5 ;  /* 0x0000000500057308 */ /* 0x001e220000001000 */
[----:B------:R-:W-:-:S11]  /*0840*/  ISETP.GE.AND P2, PT, R4, RZ, PT ;  /* 0x000000ff0400720c */ /* 0x000fd60003f46270 */
[----:B------:R-:W-:Y:S02]  /*0850*/  @!P1 IMAD.IADD R3, R3, 0x1, -R10 ;  /* 0x0000000103039824 */ /* 0x000fe400078e0a0a */
[----:B------:R-:W-:Y:S01]  /*0860*/  @!P1 VIADD R2, R2, 0x1 ;  /* 0x0000000102029836 */ /* 0x000fe20000000000 */
[----:B------:R-:W-:Y:S02]  /*0870*/  ISETP.NE.AND P1, PT, R11, RZ, PT ;  /* 0x000000ff0b00720c */ /* 0x000fe40003f25270 */
[----:B------:R-:W-:Y:S01]  /*0880*/  ISETP.GE.U32.AND P0, PT, R3, R10, PT ;  /* 0x0000000a0300720c */ /* 0x000fe20003f06070 */
[----:B0-----:R-:W-:Y:S01]  /*0890*/  VIADD R6, R5, 0xffffffe ;  /* 0x0ffffffe05067836 */ /* 0x001fe20000000000 */
[----:B------:R-:W0:Y:S01]  /*08a0*/  F2I.FTZ.U32.TRUNC.NTZ R3, R8 ;  /* 0x0000000800037305 */ /* 0x000e22000021f000 */
[----:B------:R-:W-:-:S04]  /*08b0*/  SHF.R.U32.HI R5, RZ, 0x6, R0 ;  /* 0x00000006ff057819 */ /* 0x000fc80000011600 */
[----:B------:R-:W-:-:S03]  /*08c0*/  SGXT.U32 R5, R5, 0x1 ;  /* 0x000000010505781a */ /* 0x000fc60000000000 */
[----:B------:R-:W1:Y:S03]  /*08d0*/  F2I.FTZ.U32.TRUNC.NTZ R7, R6 ;  /* 0x0000000600077305 */ /* 0x000e66000021f000 */
[----:B------:R-:W-:-:S04]  /*08e0*/  @P0 VIADD R2, R2, 0x1 ;  /* 0x0000000102020836 */ /* 0x000fc80000000000 */
[----:B------:R-:W-:Y:S02]  /*08f0*/  IMAD.MOV.U32 R4, RZ, RZ, R2 ;  /* 0x000000ffff047224 */ /* 0x000fe400078e0002 */
[----:B0-----:R-:W-:Y:S02]  /*0900*/  IMAD.MOV R2, RZ, RZ, -R3 ;  /* 0x000000ffff027224 */ /* 0x001fe400078e0a03 */
[----:B------:R-:W-:Y:S01]  /*0910*/  @!P2 IMAD.MOV R4, RZ, RZ, -R4 ;  /* 0x000000ffff04a224 */ /* 0x000fe200078e0a04 */
[----:B------:R-:W-:Y:S01]  /*0920*/  @!P1 LOP3.LUT R4, RZ, R11, RZ, 0x33, !PT ;  /* 0x0000000bff049212 */ /* 0x000fe200078e33ff */
[----:B------:R-:W-:Y:S02]  /*0930*/  IMAD R9, R2, R15, RZ ;  /* 0x0000000f02097224 */ /* 0x000fe400078e02ff */
[----:B-1----:R-:W-:Y:S02]  /*0940*/  IMAD.MOV R6, RZ, RZ, -R7 ;  /* 0x000000ffff067224 */ /* 0x002fe400078e0a07 */
[----:B------:R-:W-:-:S02]  /*0950*/  IMAD.SHL.U32 R66, R4, 0x40, RZ ;  /* 0x0000004004427824 */ /* 0x000fc400078e00ff */
[----:B------:R-:W-:Y:S02]  /*0960*/  IMAD.MOV R4, RZ, RZ, -R4 ;  /* 0x000000ffff047224 */ /* 0x000fe400078e0a04 */
[----:B------:R-:W-:Y:S01]  /*0970*/  IMAD.MOV.U32 R2, RZ, RZ, RZ ;  /* 0x000000ffff027224 */ /* 0x000fe200078e00ff */
[C-C-:B------:R-:W-:Y:S01]  /*0980*/  LOP3.LUT R37, R66.reuse, 0x6, R5.reuse, 0xfe, !PT ;  /* 0x0000000642257812 */ /* 0x140fe200078efe05 */
[----:B------:R-:W-:Y:S01]  /*0990*/  IMAD R4, R11, R4, R14 ;  /* 0x000000040b047224 */ /* 0x000fe200078e020e */
[--C-:B------:R-:W-:Y:S01]  /*09a0*/  LOP3.LUT R36, R66, 0x4, R5.reuse, 0xfe, !PT ;  /* 0x0000000442247812 */ /* 0x100fe200078efe05 */
[----:B------:R-:W-:Y:S01]  /*09b0*/  IMAD.MOV.U32 R14, RZ, RZ, R6 ;  /* 0x000000ffff0e7224 */ /* 0x000fe200078e0006 */
[----:B------:R-:W-:Y:S01]  /*09c0*/  IABS R175, R37 ;  /* 0x0000002500af7213 */ /* 0x000fe20000000000 */
[----:B------:R-:W-:Y:S01]  /*09d0*/  IMAD.MOV.U32 R6, RZ, RZ, RZ ;  /* 0x000000ffff067224 */ /* 0x000fe200078e00ff */
[----:B------:R-:W-:Y:S01]  /*09e0*/  IABS R173, R36 ;  /* 0x0000002400ad7213 */ /* 0x000fe20000000000 */
[----:B------:R-:W-:Y:S01]  /*09f0*/  IMAD R13, R14, R19, RZ ;  /* 0x000000130e0d7224 */ /* 0x000fe200078e02ff */
[C---:B------:R-:W-:Y:S01]  /*0a00*/  LOP3.LUT R39, R66.reuse, 0xa, R5, 0xfe, !PT ;  /* 0x0000000a42277812 */ /* 0x040fe200078efe05 */
[----:B------:R-:W-:Y:S01]  /*0a10*/  IMAD.HI.U32 R8, R3, R9, R2 ;  /* 0x0000000903087227 */ /* 0x000fe200078e0002 */
[----:B------:R-:W-:-:S02]  /*0a20*/  LOP3.LUT R3, R66, 0x2, R5, 0xfe, !PT ;  /* 0x0000000242037812 */ /* 0x000fc400078efe05 */
[----:B------:R-:W-:Y:S01]  /*0a30*/  LOP3.LUT R42, R66, 0x10, R5, 0xfe, !PT ;  /* 0x00000010422a7812 */ /* 0x000fe200078efe05 */
[----:B------:R-:W-:Y:S01]  /*0a40*/  IMAD.HI.U32 R6, R7, R13, R6 ;  /* 0x0000000d07067227 */ /* 0x000fe200078e0006 */
[----:B------:R-:W-:Y:S02]  /*0a50*/  LEA.HI R7, R0, 0xe, RZ, 0x1a ;  /* 0x0000000e00077811 */ /* 0x000fe400078fd0ff */
[----:B------:R-:W-:Y:S01]  /*0a60*/  IABS R115, R3 ;  /* 0x0000000300737213 */ /* 0x000fe20000000000 */
[----:B------:R-:W-:Y:S01]  /*0a70*/  IMAD.IADD R59, R59, 0x1, R4 ;  /* 0x000000013b3b7824 */ /* 0x000fe200078e0204 */
[----:B------:R-:W-:Y:S01]  /*0a80*/  IABS R132, R39 ;  /* 0x0000002700847213 */ /* 0x000fe20000000000 */
[----:B------:R-:W-:Y:S01]  /*0a90*/  IMAD.IADD R41, R7, 0x1, R66 ;  /* 0x0000000107297824 */ /* 0x000fe200078e0242 */
[----:B------:R-:W-:Y:S01]  /*0aa0*/  IABS R70, R42 ;  /* 0x0000002a00467213 */ /* 0x000fe20000000000 */
[----:B------:R-:W-:Y:S01]  /*0ab0*/  IMAD.HI.U32 R4, R8, R175, RZ ;  /* 0x000000af08047227 */ /* 0x000fe200078e00ff */
[----:B------:R-:W-:-:S02]  /*0ac0*/  LOP3.LUT R46, R66, 0x18, R5, 0xfe, !PT ;  /* 0x00000018422e7812 */ /* 0x000fc400078efe05 */
[----:B------:R-:W-:Y:S01]  /*0ad0*/  IABS R179, R41 ;  /* 0x0000002900b37213 */ /* 0x000fe20000000000 */
[----:B------:R-:W-:Y:S01]  /*0ae0*/  IMAD.HI.U32 R10, R8, R115, RZ ;  /* 0x00000073080a7227 */ /* 0x000fe200078e00ff */
[--C-:B------:R-:W-:Y:S02]  /*0af0*/  LOP3.LUT R44, R66, 0x14, R5.reuse, 0xfe, !PT ;  /* 0x00000014422c7812 */ /* 0x100fe400078efe05 */
[----:B------:R-:W-:Y:S01]  /*0b00*/  IABS R78, R46 ;  /* 0x0000002e004e7213 */ /* 0x000fe20000000000 */
[----:B------:R-:W-:Y:S01]  /*0b10*/  IMAD.HI.U32 R11, R8, R173, RZ ;  /* 0x000000ad080b7227 */ /* 0x000fe200078e00ff */
[----:B------:R-:W-:Y:S02]  /*0b20*/  IABS R181, R44 ;  /* 0x0000002c00b57213 */ /* 0x000fe40000000000 */
[C-C-:B------:R-:W-:Y:S01]  /*0b30*/  LOP3.LUT R47, R66.reuse, 0x1a, R5.reuse, 0xfe, !PT ;  /* 0x0000001a422f7812 */ /* 0x140fe200078efe05 */
[----:B------:R-:W-:Y:S01]  /*0b40*/  IMAD.MOV R4, RZ, RZ, -R4 ;  /* 0x000000ffff047224 */ /* 0x000fe200078e0a04 */
[C---:B------:R-:W-:Y:S01]  /*0b50*/  LOP3.LUT R50, R66.reuse, 0x20, R5, 0xfe, !PT ;  /* 0x0000002042327812 */ /* 0x040fe200078efe05 */
[----:B------:R-:W-:Y:S01]  /*0b60*/  IMAD.MOV R14, RZ, RZ, -R10 ;  /* 0x000000ffff0e7224 */ /* 0x000fe200078e0a0a */
[----:B------:R-:W-:Y:S01]  /*0b70*/  IABS R141, R47 ;  /* 0x0000002f008d7213 */ /* 0x000fe20000000000 */
[----:B------:R-:W-:Y:S01]  /*0b80*/  IMAD.MOV R18, RZ, RZ, -R11 ;  /* 0x000000ffff127224 */ /* 0x000fe200078e0a0b */
[----:B------:R-:W-:Y:S01]  /*0b90*/  LOP3.LUT R51, R66, 0x22, R5, 0xfe, !PT ;  /* 0x0000002242337812 */ /* 0x000fe200078efe05 */
[----:B------:R-:W-:Y:S01]  /*0ba0*/  IMAD.HI.U32 R13, R8, R179, RZ ;  /* 0x000000b3080d7227 */ /* 0x000fe200078e00ff */
[----:B------:R-:W-:-:S02]  /*0bb0*/  IABS R86, R50 ;  /* 0x0000003200567213 */ /* 0x000fc40000000000 */
[----:B------:R-:W-:Y:S01]  /*0bc0*/  IABS R156, R51 ;  /* 0x00000033009c7213 */ /* 0x000fe20000000000 */
[C---:B------:R-:W-:Y:S01]  /*0bd0*/  IMAD R175, R15.reuse, R4, R175 ;  /* 0x000000040faf7224 */ /* 0x040fe200078e02af */
[--C-:B------:R-:W-:Y:S01]  /*0be0*/  LOP3.LUT R52, R66, 0x24, R5.reuse, 0xfe, !PT ;  /* 0x0000002442347812 */ /* 0x100fe200078efe05 */
[----:B------:R-:W-:Y:S01]  /*0bf0*/  IMAD.HI.U32 R11, R8, R132, RZ ;  /* 0x00000084080b7227 */ /* 0x000fe200078e00ff */
[--C-:B------:R-:W-:Y:S02]  /*0c00*/  LOP3.LUT R54, R66, 0x28, R5.reuse, 0xfe, !PT ;  /* 0x0000002842367812 */ /* 0x100fe400078efe05 */
[----:B------:R-:W-:Y:S01]  /*0c10*/  IABS R160, R52 ;  /* 0x0000003400a07213 */ /* 0x000fe20000000000 */
[----:B------:R-:W-:Y:S01]  /*0c20*/  IMAD.HI.U32 R4, R8, R70, RZ ;  /* 0x0000004608047227 */ /* 0x000fe200078e00ff */
[----:B------:R-:W-:Y:S02]  /*0c30*/  IABS R94, R54 ;  /* 0x00000036005e7213 */ /* 0x000fe40000000000 */
[C---:B------:R-:W-:Y:S01]  /*0c40*/  LOP3.LUT R48, R66.reuse, 0x1c, R5, 0xfe, !PT ;  /* 0x0000001c42307812 */ /* 0x040fe200078efe05 */
[----:B------:R-:W-:Y:S01]  /*0c50*/  IMAD R115, R15, R14, R115 ;  /* 0x0000000e0f737224 */ /* 0x000fe200078e0273 */
[C---:B------:R-:W-:Y:S01]  /*0c60*/  LOP3.LUT R53, R66.reuse, 0x26, R5, 0xfe, !PT ;  /* 0x0000002642357812 */ /* 0x040fe200078efe05 */
[----:B------:R-:W-:Y:S01]  /*0c70*/  IMAD.MOV R14, RZ, RZ, -R13 ;  /* 0x000000ffff0e7224 */ /* 0x000fe200078e0a0d */
[----:B------:R-:W-:Y:S01]  /*0c80*/  IABS R163, R48 ;  /* 0x0000003000a37213 */ /* 0x000fe20000000000 */
[----:B------:R-:W-:Y:S01]  /*0c90*/  IMAD.MOV R11, RZ, RZ, -R11 ;  /* 0x000000ffff0b7224 */ /* 0x000fe200078e0a0b */
[----:B------:R-:W-:Y:S01]  /*0ca0*/  IABS R161, R53 ;  /* 0x0000003500a17213 */ /* 0x000fe20000000000 */
[----:B------:R-:W-:Y:S01]  /*0cb0*/  IMAD.MOV R13, RZ, RZ, -R4 ;  /* 0x000000ffff0d7224 */ /* 0x000fe200078e0a04 */
[----:B------:R-:W-:Y:S01]  /*0cc0*/  LOP3.LUT R2, R66, R5, RZ, 0xfc, !PT ;  /* 0x0000000542027212 */ /* 0x000fe200078efcff */
[----:B------:R-:W-:Y:S01]  /*0cd0*/  IMAD.HI.U32 R4, R8, R78, RZ ;  /* 0x0000004e08047227 */ /* 0x000fe200078e00ff */
[----:B------:R-:W-:-:S02]  /*0ce0*/  LOP3.LUT R38, R66, 0x8, R5, 0xfe, !PT ;  /* 0x0000000842267812 */ /* 0x000fc400078efe05 */
[----:B------:R-:W-:Y:S01]  /*0cf0*/  IABS R12, R2 ;  /* 0x00000002000c7213 */ /* 0x000fe20000000000 */
[C---:B------:R-:W-:Y:S01]  /*0d00*/  IMAD R132, R15.reuse, R11, R132 ;  /* 0x0000000b0f847224 */ /* 0x040fe200078e0284 */
[----:B------:R-:W-:Y:S01]  /*0d10*/  IABS R30, R38 ;  /* 0x00000026001e7213 */ /* 0x000fe20000000000 */
[----:B------:R-:W-:Y:S01]  /*0d20*/  IMAD.HI.U32 R11, R8, R181, RZ ;  /* 0x000000b5080b7227 */ /* 0x000fe200078e00ff */
[C-C-:B------:R-:W-:Y:S02]  /*0d30*/  LOP3.LUT R40, R66.reuse, 0xc, R5.reuse, 0xfe, !PT ;  /* 0x0000000c42287812 */ /* 0x140fe400078efe05 */
[----:B------:R-:W-:Y:S01]  /*0d40*/  LOP3.LUT R43, R66, 0x12, R5, 0xfe, !PT ;  /* 0x00000012422b7812 */ /* 0x000fe200078efe05 */
[----:B------:R-:W-:Y:S01]  /*0d50*/  IMAD.MOV R4, RZ, RZ, -R4 ;  /* 0x000000ffff047224 */ /* 0x000fe200078e0a04 */
[----:B------:R-:W-:Y:S01]  /*0d60*/  IABS R177, R40 ;  /* 0x0000002800b17213 */ /* 0x000fe20000000000 */
[C---:B------:R-:W-:Y:S01]  /*0d70*/  IMAD R179, R15.reuse, R14, R179 ;  /* 0x0000000e0fb37224 */ /* 0x040fe200078e02b3 */
[C---:B------:R-:W-:Y:S01]  /*0d80*/  ISETP.GT.U32.AND P4, PT, R15.reuse, R115, PT ;  /* 0x000000730f00720c */ /* 0x040fe20003f84070 */
[----:B------:R-:W-:Y:S01]  /*0d90*/  IMAD.MOV R14, RZ, RZ, -R11 ;  /* 0x000000ffff0e7224 */ /* 0x000fe200078e0a0b */
[----:B------:R-:W-:Y:S01]  /*0da0*/  IABS R138, R43 ;  /* 0x0000002b008a7213 */ /* 0x000fe20000000000 */
[C---:B------:R-:W-:Y:S01]  /*0db0*/  IMAD R78, R15.reuse, R4, R78 ;  /* 0x000000040f4e7224 */ /* 0x040fe200078e024e */
[----:B------:R-:W-:Y:S01]  /*0dc0*/  ISETP.GT.U32.AND P3, PT, R15, R175, PT ;  /* 0x000000af0f00720c */ /* 0x000fe20003f64070 */
[----:B------:R-:W-:Y:S01]  /*0dd0*/  IMAD.HI.U32 R4, R8, R141, RZ ;  /* 0x0000008d08047227 */ /* 0x000fe200078e00ff */
[----:B------:R-:W-:-:S02]  /*0de0*/  LOP3.LUT R45, R66, 0x16, R5, 0xfe, !PT ;  /* 0x00000016422d7812 */ /* 0x000fc400078efe05 */
[----:B------:R-:W-:Y:S01]  /*0df0*/  LOP3.LUT R56, R66, 0x2c, R5, 0xfe, !PT ;  /* 0x0000002c42387812 */ /* 0x000fe200078efe05 */
[C---:B------:R-:W-:Y:S01]  /*0e00*/  IMAD R181, R15.reuse, R14, R181 ;  /* 0x0000000e0fb57224 */ /* 0x040fe200078e02b5 */
[----:B------:R-:W-:Y:S01]  /*0e10*/  IABS R183, R45 ;  /* 0x0000002d00b77213 */ /* 0x000fe20000000000 */
[----:B------:R-:W-:Y:S01]  /*0e20*/  IMAD.MOV R14, RZ, RZ, -R4 ;  /* 0x000000ffff0e7224 */ /* 0x000fe200078e0a04 */
[----:B------:R-:W-:Y:S01]  /*0e30*/  IABS R164, R56 ;  /* 0x0000003800a47213 */ /* 0x000fe20000000000 */
[----:B------:R-:W-:Y:S01]  /*0e40*/  IMAD.HI.U32 R4, R8, R86, RZ ;  /* 0x0000005608047227 */ /* 0x000fe200078e00ff */
[C-C-:B------:R-:W-:Y:S02]  /*0e50*/  LOP3.LUT R55, R66.reuse, 0x2a, R5.reuse, 0xfe, !PT ;  /* 0x0000002a42377812 */ /* 0x140fe400078efe05 */
[----:B------:R-:W-:Y:S01]  /*0e60*/  LOP3.LUT R58, R66, 0x30, R5, 0xfe, !PT ;  /* 0x00000030423a7812 */ /* 0x000fe200078efe05 */
[----:B------:R-:W-:Y:S01]  /*0e70*/  IMAD R70, R15, R13, R70 ;  /* 0x0000000d0f467224 */ /* 0x000fe200078e0246 */
[----:B------:R-:W-:Y:S01]  /*0e80*/  IABS R125, R55 ;  /* 0x00000037007d7213 */ /* 0x000fe20000000000 */
[----:B------:R-:W-:Y:S01]  /*0e90*/  IMAD.HI.U32 R13, R8, R156, RZ ;  /* 0x0000009c080d7227 */ /* 0x000fe200078e00ff */
[----:B------:R-:W-:-:S02]  /*0ea0*/  IABS R102, R58 ;  /* 0x0000003a00667213 */ /* 0x000fc40000000000 */
[C-C-:B------:R-:W-:Y:S01]  /*0eb0*/  LOP3.LUT R61, R66.reuse, 0x34, R5.reuse, 0xfe, !PT ;  /* 0x00000034423d7812 */ /* 0x140fe200078efe05 */
[----:B------:R-:W-:Y:S01]  /*0ec0*/  IMAD.MOV R4, RZ, RZ, -R4 ;  /* 0x000000ffff047224 */ /* 0x000fe200078e0a04 */
[----:B------:R-:W-:Y:S01]  /*0ed0*/  LOP3.LUT R60, R66, 0x32, R5, 0xfe, !PT ;  /* 0x00000032423c7812 */ /* 0x000fe200078efe05 */
[----:B------:R-:W-:Y:S01]  /*0ee0*/  IMAD.MOV R13, RZ, RZ, -R13 ;  /* 0x000000ffff0d7224 */ /* 0x000fe200078e0a0d */
[----:B------:R-:W-:Y:S01]  /*0ef0*/  IABS R166, R61 ;  /* 0x0000003d00a67213 */ /* 0x000fe20000000000 */
[C---:B------:R-:W-:Y:S01]  /*0f00*/  IMAD R86, R15.reuse, R4, R86 ;  /* 0x000000040f567224 */ /* 0x040fe200078e0256 */
[----:B------:R-:W-:Y:S01]  /*0f10*/  IABS R174, R60 ;  /* 0x0000003c00ae7213 */ /* 0x000fe20000000000 */
[----:B------:R-:W-:Y:S01]  /*0f20*/  IMAD.HI.U32 R4, R8, R160, RZ ;  /* 0x000000a008047227 */ /* 0x000fe200078e00ff */
[C-C-:B------:R-:W-:Y:S02]  /*0f30*/  LOP3.LUT R62, R66.reuse, 0x36, R5.reuse, 0xfe, !PT ;  /* 0x00000036423e7812 */ /* 0x140fe400078efe05 */
[--C-:B------:R-:W-:Y:S01]  /*0f40*/  LOP3.LUT R63, R66, 0x38, R5.reuse, 0xfe, !PT ;  /* 0x00000038423f7812 */ /* 0x100fe200078efe05 */
[----:B------:R-:W-:Y:S01]  /*0f50*/  IMAD R156, R15, R13, R156 ;  /* 0x0000000d0f9c7224 */ /* 0x000fe200078e029c */
[----:B------:R-:W-:Y:S01]  /*0f60*/  IABS R169, R62 ;  /* 0x0000003e00a97213 */ /* 0x000fe20000000000 */
[----:B------:R-:W-:Y:S01]  /*0f70*/  IMAD.MOV R13, RZ, RZ, -R4 ;  /* 0x000000ffff0d7224 */ /* 0x000fe200078e0a04 */
[----:B------:R-:W-:Y:S01]  /*0f80*/  IABS R113, R63 ;  /* 0x0000003f00717213 */ /* 0x000fe20000000000 */
[----:B------:R-:W-:Y:S01]  /*0f90*/  IMAD.HI.U32 R4, R8, R94, RZ ;  /* 0x0000005e08047227 */ /* 0x000fe200078e00ff */
[----:B------:R-:W-:-:S02]  /*0fa0*/  LOP3.LUT R64, R66, 0x3a, R5, 0xfe, !PT ;  /* 0x0000003a42407812 */ /* 0x000fc400078efe05 */
[----:B------:R-:W-:Y:S01]  /*0fb0*/  LOP3.LUT R65, R66, 0x3c, R5, 0xfe, !PT ;  /* 0x0000003c42417812 */ /* 0x000fe200078efe05 */
[----:B------:R-:W-:Y:S01]  /*0fc0*/  IMAD.MOV R4, RZ, RZ, -R4 ;  /* 0x000000ffff047224 */ /* 0x000fe200078e0a04 */
[----:B------:R-:W-:Y:S01]  /*0fd0*/  IABS R172, R64 ;  /* 0x0000004000ac7213 */ /* 0x000fe20000000000 */
[----:B------:R-:W-:Y:S01]  /*0fe0*/  IMAD.HI.U32 R11, R8, R163, RZ ;  /* 0x000000a3080b7227 */ /* 0x000fe200078e00ff */
[----:B------:R-:W-:-:S03]  /*0ff0*/  IABS R170, R65 ;  /* 0x0000004100aa7213 */ /* 0x000fc60000000000 */
[C---:B------:R-:W-:Y:S02]  /*1000*/  IMAD R173, R15.reuse, R18, R173 ;  /* 0x000000120fad7224 */ /* 0x040fe400078e02ad */
[C---:B------:R-:W-:Y:S01]  /*1010*/  IMAD R94, R15.reuse, R4, R94 ;  /* 0x000000040f5e7224 */ /* 0x040fe200078e025e */
[----:B------:R-:W-:Y:S01]  /*1020*/  LOP3.LUT R4, R0, 0x3f, RZ, 0xc0, !PT ;  /* 0x0000003f00047812 */ /* 0x000fe200078ec0ff */
[----:B------:R-:W-:Y:S01]  /*1030*/  IMAD.MOV R18, RZ, RZ, -R11 ;  /* 0x000000ffff127224 */ /* 0x000fe200078e0a0b */
[----:B------:R-:W-:Y:S01]  /*1040*/  ISETP.GT.U32.AND P5, PT, R15, R173, PT ;  /* 0x000000ad0f00720c */ /* 0x000fe20003fa4070 */
[----:B------:R-:W-:-:S04]  /*1050*/  IMAD.HI.U32 R11, R8, R161, RZ ;  /* 0x000000a1080b7227 */ /* 0x000fc800078e00ff */
[----:B------:R-:W-:Y:S02]  /*1060*/  IMAD R141, R15, R14, R141 ;  /* 0x0000000e0f8d7224 */ /* 0x000fe400078e028d */
[----:B------:R-:W-:Y:S01]  /*1070*/  IMAD.MOV R14, RZ, RZ, -R11 ;  /* 0x000000ffff0e7224 */ /* 0x000fe200078e0a0b */
[----:B------:R-:W-:Y:S01]  /*1080*/  LEA.HI R11, R0, 0x2e, RZ, 0x1a ;  /* 0x0000002e000b7811 */ /* 0x000fe200078fd0ff */
[----:B------:R-:W-:Y:S02]  /*1090*/  IMAD R59, R59, 0x40, R4 ;  /* 0x000000403b3b7824 */ /* 0x000fe400078e0204 */
[----:B------:R-:W-:Y:S02]  /*10a0*/  IMAD R161, R15, R14, R161 ;  /* 0x0000000e0fa17224 */ /* 0x000fe400078e02a1 */
[----:B------:R-:W-:Y:S01]  /*10b0*/  IMAD.HI.U32 R9, R8, R12, RZ ;  /* 0x0000000c08097227 */ /* 0x000fe200078e00ff */
[----:B------:R-:W-:Y:S02]  /*10c0*/  IABS R14, R59 ;  /* 0x0000003b000e7213 */ /* 0x000fe40000000000 */
[----:B------:R-:W-:Y:S01]  /*10d0*/  ISETP.GE.AND P1, PT, R59, RZ, PT ;  /* 0x000000ff3b00720c */ /* 0x000fe20003f26270 */
[----:B------:R-:W-:-:S02]  /*10e0*/  IMAD.MOV R9, RZ, RZ, -R9 ;  /* 0x000000ffff097224 */ /* 0x000fc400078e0a09 */
[----:B------:R-:W-:-:S04]  /*10f0*/  IMAD.HI.U32 R6, R6, R14, RZ ;  /* 0x0000000e06067227 */ /* 0x000fc800078e00ff */
[----:B------:R-:W-:Y:S02]  /*1100*/  IMAD.MOV R6, RZ, RZ, -R6 ;  /* 0x000000ffff067224 */ /* 0x000fe400078e0a06 */
[----:B------:R-:W-:Y:S02]  /*1110*/  IMAD R10, R15, R9, R12 ;  /* 0x000000090f0a7224 */ /* 0x000fe400078e020c */
[----:B------:R-:W-:Y:S02]  /*1120*/  IMAD R6, R19, R6, R14 ;  /* 0x0000000613067224 */ /* 0x000fe400078e020e */
[----:B------:R-:W-:Y:S01]  /*1130*/  IMAD.HI.U32 R9, R8, R30, RZ ;  /* 0x0000001e08097227 */ /* 0x000fe200078e00ff */
[----:B------:R-:W-:Y:S02]  /*1140*/  ISETP.GT.U32.AND P2, PT, R15, R10, PT ;  /* 0x0000000a0f00720c */ /* 0x000fe40003f44070 */
[----:B------:R-:W-:Y:S01]  /*1150*/  ISETP.GT.U32.AND P0, PT, R19, R6, PT ;  /* 0x000000061300720c */ /* 0x000fe20003f04070 */
[----:B------:R-:W-:-:S02]  /*1160*/  IMAD.MOV R9, RZ, RZ, -R9 ;  /* 0x000000ffff097224 */ /* 0x000fc400078e0a09 */
[----:B------:R-:W-:-:S04]  /*1170*/  IMAD.HI.U32 R12, R8, R177, RZ ;  /* 0x000000b1080c7227 */ /* 0x000fc800078e00ff */
[----:B------:R-:W-:Y:S02]  /*1180*/  IMAD R30, R15, R9, R30 ;  /* 0x000000090f1e7224 */ /* 0x000fe400078e021e */
[----:B------:R-:W-:Y:S02]  /*1190*/  IMAD.MOV R12, RZ, RZ, -R12 ;  /* 0x000000ffff0c7224 */ /* 0x000fe400078e0a0c */
[----:B------:R-:W-:-:S04]  /*11a0*/  IMAD.HI.U32 R9, R8, R138, RZ ;  /* 0x0000008a08097227 */ /* 0x000fc800078e00ff */
[----:B------:R-:W-:Y:S02]  /*11b0*/  @!P0 IMAD.IADD R6, R6, 0x1, -R19 ;  /* 0x0000000106068824 */ /* 0x000fe400078e0a13 */
[----:B------:R-:W-:Y:S02]  /*11c0*/  @!P5 IMAD.IADD R173, R173, 0x1, -R15 ;  /* 0x00000001adadd824 */ /* 0x000fe400078e0a0f */
[----:B------:R-:W-:Y:S01]  /*11d0*/  IMAD R177, R15, R12, R177 ;  /* 0x0000000c0fb17224 */ /* 0x000fe200078e02b1 */
[----:B------:R-:W-:Y:S01]  /*11e0*/  ISETP.GT.U32.AND P0, PT, R19, R6, PT ;  /* 0x000000061300720c */ /* 0x000fe20003f04070 */
[----:B------:R-:W-:Y:S02]  /*11f0*/  IMAD.MOV R9, RZ, RZ, -R9 ;  /* 0x000000ffff097224 */ /* 0x000fe400078e0a09 */
[--C-:B------:R-:W-:Y:S02]  /*1200*/  @!P2 IMAD.IADD R10, R10, 0x1, -R15.reuse ;  /* 0x000000010a0aa824 */ /* 0x100fe400078e0a0f */
[----:B------:R-:W-:Y:S01]  /*1210*/  @!P4 IMAD.IADD R115, R115, 0x1, -R15 ;  /* 0x000000017373c824 */ /* 0x000fe200078e0a0f */
[C---:B------:R-:W-:Y:S01]  /*1220*/  ISETP.GT.U32.AND P4, PT, R15.reuse, R173, PT ;  /* 0x000000ad0f00720c */ /* 0x040fe20003f84070 */
[----:B------:R-:W-:Y:S01]  /*1230*/  IMAD.HI.U32 R12, R8, R183, RZ ;  /* 0x000000b7080c7227 */ /* 0x000fe200078e00ff */
[----:B------:R-:W-:-:S03]  /*1240*/  ISETP.GT.U32.AND P2, PT, R15, R10, PT ;  /* 0x0000000a0f00720c */ /* 0x000fc60003f44070 */
[----:B------:R-:W-:Y:S01]  /*1250*/  IMAD R138, R15, R9, R138 ;  /* 0x000000090f8a7224 */ /* 0x000fe200078e028a */
[----:B------:R-:W-:Y:S01]  /*1260*/  LEA.HI R9, R0, 0x1e, RZ, 0x1a ;  /* 0x0000001e00097811 */ /* 0x000fe200078fd0ff */
[----:B------:R-:W-:Y:S01]  /*1270*/  @!P0 IMAD.IADD R6, R6, 0x1, -R19 ;  /* 0x0000000106068824 */ /* 0x000fe200078e0a13 */
[----:B------:R-:W-:Y:S01]  /*1280*/  ISETP.NE.AND P0, PT, R16, RZ, PT ;  /* 0x000000ff1000720c */ /* 0x000fe20003f05270 */
[----:B------:R-:W-:Y:S01]  /*1290*/  @!P3 IMAD.IADD R175, R175, 0x1, -R15 ;  /* 0x00000001afafb824 */ /* 0x000fe200078e0a0f */
[C---:B------:R-:W-:Y:S01]  /*12a0*/  ISETP.GT.U32.AND P3, PT, R15.reuse, R115, PT ;  /* 0x000000730f00720c */ /* 0x040fe20003f64070 */
[----:B------:R-:W-:Y:S01]  /*12b0*/  @!P1 IMAD.MOV R6, RZ, RZ, -R6 ;  /* 0x000000ffff069224 */ /* 0x000fe200078e0a06 */
[C---:B------:R-:W-:Y:S01]  /*12c0*/  ISETP.GT.U32.AND P1, PT, R15.reuse, R30, PT ;  /* 0x0000001e0f00720c */ /* 0x040fe20003f24070 */
[----:B------:R-:W-:Y:S01]  /*12d0*/  IMAD.MOV R12, RZ, RZ, -R12 ;  /* 0x000000ffff0c7224 */ /* 0x000fe200078e0a0c */
[----:B------:R-:W-:Y:S01]  /*12e0*/  ISETP.GT.U32.AND P5, PT, R15, R175, PT ;  /* 0x000000af0f00720c */ /* 0x000fe20003fa4070 */
[----:B------:R-:W-:-:S02]  /*12f0*/  IMAD.IADD R49, R9, 0x1, R66 ;  /* 0x0000000109317824 */ /* 0x000fc400078e0242 */
[----:B------:R-:W-:Y:S02]  /*1300*/  IMAD R183, R15, R12, R183 ;  /* 0x0000000c0fb77224 */ /* 0x000fe400078e02b7 */
[--C-:B------:R-:W-:Y:S01]  /*1310*/  @!P4 IMAD.IADD R173, R173, 0x1, -R15.reuse ;  /* 0x00000001adadc824 */ /* 0x100fe200078e0a0f */
[----:B------:R-:W-:Y:S01]  /*1320*/  IABS R162, R49 ;  /* 0x0000003100a27213 */ /* 0x000fe20000000000 */
[--C-:B------:R-:W-:Y:S01]  /*1330*/  @!P2 IMAD.IADD R10, R10, 0x1, -R15.reuse ;  /* 0x000000010a0aa824 */ /* 0x100fe200078e0a0f */
[----:B------:R-:W-:Y:S01]  /*1340*/  @!P0 LOP3.LUT R6, RZ, R16, RZ, 0x33, !PT ;  /* 0x00000010ff068212 */ /* 0x000fe200078e33ff */
[--C-:B------:R-:W-:Y:S01]  /*1350*/  @!P3 IMAD.IADD R115, R115, 0x1, -R15.reuse ;  /* 0x000000017373b824 */ /* 0x100fe200078e0a0f */
[C---:B------:R-:W-:Y:S01]  /*1360*/  ISETP.GT.U32.AND P0, PT, R15.reuse, R132, PT ;  /* 0x000000840f00720c */ /* 0x040fe20003f04070 */
[----:B------:R-:W-:Y:S01]  /*1370*/  @!P1 IMAD.IADD R30, R30, 0x1, -R15 ;  /* 0x000000011e1e9824 */ /* 0x000fe200078e0a0f */
[C---:B------:R-:W-:Y:S01]  /*1380*/  ISETP.GT.U32.AND P1, PT, R15.reuse, R177, PT ;  /* 0x000000b10f00720c */ /* 0x040fe20003f24070 */
[----:B------:R-:W-:Y:S01]  /*1390*/  IMAD.HI.U32 R12, R8, R162, RZ ;  /* 0x000000a2080c7227 */ /* 0x000fe200078e00ff */
[----:B------:R-:W-:-:S02]  /*13a0*/  ISETP.GT.U32.AND P4, PT, R15, R138, PT ;  /* 0x0000008a0f00720c */ /* 0x000fc40003f84070 */
[C---:B------:R-:W-:Y:S01]  /*13b0*/  ISETP.GT.U32.AND P2, PT, R15.reuse, R179, PT ;  /* 0x000000b30f00720c */ /* 0x040fe20003f44070 */
[C---:B------:R-:W-:Y:S01]  /*13c0*/  IMAD R160, R15.reuse, R13, R160 ;  /* 0x0000000d0fa07224 */ /* 0x040fe200078e02a0 */
[----:B------:R-:W-:Y:S01]  /*13d0*/  ISETP.GT.U32.AND P3, PT, R15, R70, PT ;  /* 0x000000460f00720c */ /* 0x000fe20003f64070 */
[----:B------:R-:W-:Y:S02]  /*13e0*/  IMAD.MOV R12, RZ, RZ, -R12 ;  /* 0x000000ffff0c7224 */ /* 0x000fe400078e0a0c */
[--C-:B------:R-:W-:Y:S01]  /*13f0*/  @!P5 IMAD.IADD R175, R175, 0x1, -R15.reuse ;  /* 0x00000001afafd824 */ /* 0x100fe200078e0a0f */
[C---:B------:R-:W-:Y:S01]  /*1400*/  ISETP.GT.U32.AND P5, PT, R15.reuse, R181, PT ;  /* 0x000000b50f00720c */ /* 0x040fe20003fa4070 */
[--C-:B------:R-:W-:Y:S01]  /*1410*/  @!P0 IMAD.IADD R132, R132, 0x1, -R15.reuse ;  /* 0x0000000184848824 */ /* 0x100fe200078e0a0f */
[----:B------:R-:W-:Y:S01]  /*1420*/  ISETP.GT.U32.AND P0, PT, R15, R30, PT ;  /* 0x0000001e0f00720c */ /* 0x000fe20003f04070 */
[----:B------:R-:W-:Y:S01]  /*1430*/  @!P1 IMAD.IADD R177, R177, 0x1, -R15 ;  /* 0x00000001b1b19824 */ /* 0x000fe200078e0a0f */
[C---:B------:R-:W-:Y:S01]  /*1440*/  ISETP.GT.U32.AND P1, PT, R15.reuse, R141, PT ;  /* 0x0000008d0f00720c */ /* 0x040fe20003f24070 */
[C---:B------:R-:W-:Y:S01]  /*1450*/  IMAD R163, R15.reuse, R18, R163 ;  /* 0x000000120fa37224 */ /* 0x040fe200078e02a3 */
[C---:B------:R-:W-:Y:S01]  /*1460*/  ISETP.GT.U32.AND P6, PT, R15.reuse, R132, PT ;  /* 0x000000840f00720c */ /* 0x040fe20003fc4070 */
[----:B------:R-:W-:-:S02]  /*1470*/  IMAD R162, R15, R12, R162 ;  /* 0x0000000c0fa27224 */ /* 0x000fc400078e02a2 */
[----:B------:R-:W-:Y:S01]  /*1480*/  @!P4 IMAD.IADD R138, R138, 0x1, -R15 ;  /* 0x000000018a8ac824 */ /* 0x000fe200078e0a0f */
[----:B------:R-:W-:Y:S01]  /*1490*/  ISETP.GT.U32.AND P4, PT, R15, R86, PT ;  /* 0x000000560f00720c */ /* 0x000fe20003f84070 */
[----:B------:R-:W-:-:S04]  /*14a0*/  IMAD.HI.U32 R13, R8, R164, RZ ;  /* 0x000000a4080d7227 */ /* 0x000fc800078e00ff */
[--C-:B------:R-:W-:Y:S01]  /*14b0*/  @!P0 IMAD.IADD R30, R30, 0x1, -R15.reuse ;  /* 0x000000011e1e8824 */ /* 0x100fe200078e0a0f */
[----:B------:R-:W-:Y:S01]  /*14c0*/  ISETP.GT.U32.AND P0, PT, R15, R183, PT ;  /* 0x000000b70f00720c */ /* 0x000fe20003f04070 */
[--C-:B------:R-:W-:Y:S01]  /*14d0*/  @!P2 IMAD.IADD R179, R179, 0x1, -R15.reuse ;  /* 0x00000001b3b3a824 */ /* 0x100fe200078e0a0f */
[C---:B------:R-:W-:Y:S01]  /*14e0*/  ISETP.GT.U32.AND P2, PT, R15.reuse, R163, PT ;  /* 0x000000a30f00720c */ /* 0x040fe20003f44070 */
[--C-:B------:R-:W-:Y:S01]  /*14f0*/  @!P6 IMAD.IADD R132, R132, 0x1, -R15.reuse ;  /* 0x000000018484e824 */ /* 0x100fe200078e0a0f */
[C---:B------:R-:W-:Y:S01]  /*1500*/  ISETP.GT.U32.AND P6, PT, R15.reuse, R78, PT ;  /* 0x0000004e0f00720c */ /* 0x040fe20003fc4070 */
[----:B------:R-:W-:Y:S01]  /*1510*/  @!P3 IMAD.IADD R70, R70, 0x1, -R15 ;  /* 0x000000014646b824 */ /* 0x000fe200078e0a0f */
[----:B------:R-:W-:Y:S01]  /*1520*/  ISETP.GT.U32.AND P3, PT, R15, R162, PT ;  /* 0x000000a20f00720c */ /* 0x000fe20003f64070 */
[----:B------:R-:W-:Y:S02]  /*1530*/  IMAD.MOV R13, RZ, RZ, -R13 ;  /* 0x000000ffff0d7224 */ /* 0x000fe400078e0a0d */
[----:B------:R-:W-:-:S02]  /*1540*/  IMAD.IADD R57, R11, 0x1, R66 ;  /* 0x000000010b397824 */ /* 0x000fc400078e0242 */
[----:B------:R-:W-:-:S03]  /*1550*/  IMAD.HI.U32 R12, R8, R125, RZ ;  /* 0x0000007d080c7227 */ /* 0x000fc600078e00ff */
[----:B------:R-:W-:Y:S01]  /*1560*/  IABS R167, R57 ;  /* 0x0000003900a77213 */ /* 0x000fe20000000000 */
[--C-:B------:R-:W-:Y:S01]  /*1570*/  @!P0 IMAD.IADD R183, R183, 0x1, -R15.reuse ;  /* 0x00000001b7b78824 */ /* 0x100fe200078e0a0f */
[C---:B------:R-:W-:Y:S01]  /*1580*/  ISETP.GT.U32.AND P0, PT, R15.reuse, R160, PT ;  /* 0x000000a00f00720c */ /* 0x040fe20003f04070 */
[--C-:B------:R-:W-:Y:S01]  /*1590*/  @!P6 IMAD.IADD R78, R78, 0x1, -R15.reuse ;  /* 0x000000014e4ee824 */ /* 0x100fe200078e0a0f */
[----:B------:R-:W-:Y:S01]  /*15a0*/  ISETP.GT.U32.AND P6, PT, R15, R177, PT ;  /* 0x000000b10f00720c */ /* 0x000fe20003fc4070 */
[--C-:B------:R-:W-:Y:S01]  /*15b0*/  @!P1 IMAD.IADD R141, R141, 0x1, -R15.reuse ;  /* 0x000000018d8d9824 */ /* 0x100fe200078e0a0f */
[C---:B------:R-:W-:Y:S01]  /*15c0*/  ISETP.GT.U32.AND P1, PT, R15.reuse, R179, PT ;  /* 0x000000b30f00720c */ /* 0x040fe20003f24070 */
[----:B------:R-:W-:Y:S02]  /*15d0*/  IMAD R164, R15, R13, R164 ;  /* 0x0000000d0fa47224 */ /* 0x000fe400078e02a4 */
[----:B------:R-:W-:Y:S01]  /*15e0*/  @!P5 IMAD.IADD R181, R181, 0x1, -R15 ;  /* 0x00000001b5b5d824 */ /* 0x000fe200078e0a0f */
[----:B------:R-:W-:Y:S01]  /*15f0*/  ISETP.GT.U32.AND P5, PT, R15, R156, PT ;  /* 0x0000009c0f00720c */ /* 0x000fe20003fa4070 */
[----:B------:R-:W-:-:S02]  /*1600*/  IMAD.MOV R12, RZ, RZ, -R12 ;  /* 0x000000ffff0c7224 */ /* 0x000fc400078e0a0c */
[----:B------:R-:W-:-:S04]  /*1610*/  IMAD.HI.U32 R13, R8, R102, RZ ;  /* 0x00000066080d7227 */ /* 0x000fc800078e00ff */
[----:B------:R-:W-:Y:S01]  /*1620*/  @!P0 IMAD.IADD R160, R160, 0x1, -R15 ;  /* 0x00000001a0a08824 */ /* 0x000fe200078e0a0f */
[C---:B------:R-:W-:Y:S01]  /*1630*/  ISETP.GT.U32.AND P0, PT, R15.reuse, R78, PT ;  /* 0x0000004e0f00720c */ /* 0x040fe20003f04070 */
[C---:B------:R-:W-:Y:S02]  /*1640*/  IMAD R125, R15.reuse, R12, R125 ;  /* 0x0000000c0f7d7224 */ /* 0x040fe400078e027d */
[----:B------:R-:W-:Y:S02]  /*1650*/  IMAD.MOV R20, RZ, RZ, -R13 ;  /* 0x000000ffff147224 */ /* 0x000fe400078e0a0d */
[----:B------:R-:W-:Y:S01]  /*1660*/  @!P4 IMAD.IADD R86, R86, 0x1, -R15 ;  /* 0x000000015656c824 */ /* 0x000fe200078e0a0f */
[----:B------:R-:W-:Y:S01]  /*1670*/  ISETP.GT.U32.AND P4, PT, R15, R181, PT ;  /* 0x000000b50f00720c */ /* 0x000fe20003f84070 */
[----:B------:R-:W-:-:S04]  /*1680*/  IMAD.HI.U32 R12, R8, R167, RZ ;  /* 0x000000a7080c7227 */ /* 0x000fc800078e00ff */
[----:B------:R-:W-:-:S04]  /*1690*/  IMAD.HI.U32 R13, R8, R166, RZ ;  /* 0x000000a6080d7227 */ /* 0x000fc800078e00ff */
[--C-:B------:R-:W-:Y:S01]  /*16a0*/  @!P2 IMAD.IADD R163, R163, 0x1, -R15.reuse ;  /* 0x00000001a3a3a824 */ /* 0x100fe200078e0a0f */
[C---:B------:R-:W-:Y:S01]  /*16b0*/  ISETP.GT.U32.AND P2, PT, R15.reuse, R70, PT ;  /* 0x000000460f00720c */ /* 0x040fe20003f44070 */
[----:B------:R-:W-:Y:S01]  /*16c0*/  @!P3 IMAD.IADD R162, R162, 0x1, -R15 ;  /* 0x00000001a2a2b824 */ /* 0x000fe200078e0a0f */
[----:B------:R-:W-:Y:S01]  /*16d0*/  ISETP.GT.U32.AND P3, PT, R15, R138, PT ;  /* 0x0000008a0f00720c */ /* 0x000fe20003f64070 */
[----:B------:R-:W-:Y:S02]  /*16e0*/  IMAD.MOV R18, RZ, RZ, -R12 ;  /* 0x000000ffff127224 */ /* 0x000fe400078e0a0c */
[----:B------:R-:W-:Y:S02]  /*16f0*/  IMAD.MOV R13, RZ, RZ, -R13 ;  /* 0x000000ffff0d7224 */ /* 0x000fe400078e0a0d */
[----:B------:R-:W-:-:S04]  /*1700*/  IMAD.HI.U32 R12, R8, R174, RZ ;  /* 0x000000ae080c7227 */ /* 0x000fc800078e00ff */
[--C-:B------:R-:W-:Y:S01]  /*1710*/  @!P1 IMAD.IADD R179, R179, 0x1, -R15.reuse ;  /* 0x00000001b3b39824 */ /* 0x100fe200078e0a0f */
[C---:B------:R-:W-:Y:S01]  /*1720*/  ISETP.GT.U32.AND P1, PT, R15.reuse, R141, PT ;  /* 0x0000008d0f00720c */ /* 0x040fe20003f24070 */
[C---:B------:R-:W-:Y:S01]  /*1730*/  IMAD R166, R15.reuse, R13, R166 ;  /* 0x0000000d0fa67224 */ /* 0x040fe200078e02a6 */
[----:B------:R-:W-:Y:S01]  /*1740*/  LEA.HI R13, R0, 0x3e, RZ, 0x1a ;  /* 0x0000003e000d7811 */ /* 0x000fe200078fd0ff */
[--C-:B------:R-:W-:Y:S01]  /*1750*/  @!P5 IMAD.IADD R156, R156, 0x1, -R15.reuse ;  /* 0x000000019c9cd824 */ /* 0x100fe200078e0a0f */
[C---:B------:R-:W-:Y:S01]  /*1760*/  ISETP.GT.U32.AND P5, PT, R15.reuse, R183, PT ;  /* 0x000000b70f00720c */ /* 0x040fe20003fa4070 */
[----:B------:R-:W-:Y:S02]  /*1770*/  IMAD.MOV R12, RZ, RZ, -R12 ;  /* 0x000000ffff0c7224 */ /* 0x000fe400078e0a0c */
[----:B------:R-:W-:Y:S01]  /*1780*/  @!P0 IMAD.IADD R78, R78, 0x1, -R15 ;  /* 0x000000014e4e8824 */ /* 0x000fe200078e0a0f */
[C---:B------:R-:W-:Y:S01]  /*1790*/  ISETP.GT.U32.AND P0, PT, R15.reuse, R161, PT ;  /* 0x000000a10f00720c */ /* 0x040fe20003f04070 */
[----:B------:R-:W-:-:S02]  /*17a0*/  IMAD R174, R15, R12, R174 ;  /* 0x0000000c0fae7224 */ /* 0x000fc400078e02ae */
[----:B------:R-:W-:Y:S01]  /*17b0*/  @!P4 IMAD.IADD R181, R181, 0x1, -R15 ;  /* 0x00000001b5b5c824 */ /* 0x000fe200078e0a0f */
[----:B------:R-:W-:Y:S01]  /*17c0*/  ISETP.GT.U32.AND P4, PT, R15, R86, PT ;  /* 0x000000560f00720c */ /* 0x000fe20003f84070 */
[----:B------:R-:W-:Y:S02]  /*17d0*/  IMAD.IADD R66, R13, 0x1, R66 ;  /* 0x000000010d427824 */ /* 0x000fe400078e0242 */
[----:B------:R-:W-:-:S03]  /*17e0*/  IMAD.HI.U32 R12, R8, R169, RZ ;  /* 0x000000a9080c7227 */ /* 0x000fc600078e00ff */
[----:B------:R-:W-:Y:S01]  /*17f0*/  IABS R171, R66 ;  /* 0x0000004200ab7213 */ /* 0x000fe20000000000 */
[--C-:B------:R-:W-:Y:S01]  /*1800*/  @!P2 IMAD.IADD R70, R70, 0x1, -R15.reuse ;  /* 0x000000014646a824 */ /* 0x100fe200078e0a0f */
[C---:B------:R-:W-:Y:S01]  /*1810*/  ISETP.GT.U32.AND P2, PT, R15.reuse, R163, PT ;  /* 0x000000a30f00720c */ /* 0x040fe20003f44070 */
[----:B------:R-:W-:Y:S01]  /*1820*/  @!P3 IMAD.IADD R138, R138, 0x1, -R15 ;  /* 0x000000018a8ab824 */ /* 0x000fe200078e0a0f */
[----:B------:R-:W-:Y:S01]  /*1830*/  ISETP.GT.U32.AND P3, PT, R15, R162, PT ;  /* 0x000000a20f00720c */ /* 0x000fe20003f64070 */
[----:B------:R-:W-:-:S04]  /*1840*/  IMAD.HI.U32 R14, R8, R113, RZ ;  /* 0x00000071080e7227 */ /* 0x000fc800078e00ff */
[----:B------:R-:W-:Y:S02]  /*1850*/  IMAD.MOV R12, RZ, RZ, -R12 ;  /* 0x000000ffff0c7224 */ /* 0x000fe400078e0a0c */
[----:B------:R-:W-:Y:S01]  /*1860*/  @!P1 IMAD.IADD R141, R141, 0x1, -R15 ;  /* 0x000000018d8d9824 */ /* 0x000fe200078e0a0f */
[C---:B------:R-:W-:Y:S01]  /*1870*/  ISETP.GT.U32.AND P1, PT, R15.reuse, R94, PT ;  /* 0x0000005e0f00720c */ /* 0x040fe20003f24070 */
[C---:B------:R-:W-:Y:S02]  /*1880*/  IMAD R167, R15.reuse, R18, R167 ;  /* 0x000000120fa77224 */ /* 0x040fe400078e02a7 */
[----:B------:R-:W-:Y:S02]  /*1890*/  IMAD.MOV R18, RZ, RZ, -R14 ;  /* 0x000000ffff127224 */ /* 0x000fe400078e0a0e */
[----:B------:R-:W-:Y:S02]  /*18a0*/  IMAD R169, R15, R12, R169 ;  /* 0x0000000c0fa97224 */ /* 0x000fe400078e02a9 */
[----:B------:R-:W-:Y:S01]  /*18b0*/  @!P5 IMAD.IADD R183, R183, 0x1, -R15 ;  /* 0x00000001b7b7d824 */ /* 0x000fe200078e0a0f */
[----:B------:R-:W-:Y:S01]  /*18c0*/  ISETP.GT.U32.AND P5, PT, R15, R156, PT ;  /* 0x0000009c0f00720c */ /* 0x000fe20003fa4070 */
[----:B------:R-:W-:-:S04]  /*18d0*/  IMAD.HI.U32 R12, R8, R172, RZ ;  /* 0x000000ac080c7227 */ /* 0x000fc800078e00ff */
[----:B------:R-:W-:-:S04]  /*18e0*/  IMAD.HI.U32 R14, R8, R170, RZ ;  /* 0x000000aa080e7227 */ /* 0x000fc800078e00ff */
[----:B------:R-:W-:Y:S01]  /*18f0*/  @!P0 IMAD.IADD R161, R161, 0x1, -R15 ;  /* 0x00000001a1a18824 */ /* 0x000fe200078e0a0f */
[----:B------:R-:W-:Y:S01]  /*1900*/  ISETP.GT.U32.AND P0, PT, R15, R166, PT ;  /* 0x000000a60f00720c */ /* 0x000fe20003f04070 */
[----:B------:R-:W-:-:S04]  /*1910*/  IMAD.HI.U32 R8, R8, R171, RZ ;  /* 0x000000ab08087227 */ /* 0x000fc800078e00ff */
[--C-:B------:R-:W-:Y:S01]  /*1920*/  @!P4 IMAD.IADD R86, R86, 0x1, -R15.reuse ;  /* 0x000000015656c824 */ /* 0x100fe200078e0a0f */
[----:B------:R-:W-:Y:S01]  /*1930*/  ISETP.GT.U32.AND P4, PT, R15, R167, PT ;  /* 0x000000a70f00720c */ /* 0x000fe20003f84070 */
[----:B------:R-:W-:Y:S02]  /*1940*/  IMAD.MOV R8, RZ, RZ, -R8 ;  /* 0x000000ffff087224 */ /* 0x000fe400078e0a08 */
[--C-:B------:R-:W-:Y:S01]  /*1950*/  @!P6 IMAD.IADD R177, R177, 0x1, -R15.reuse ;  /* 0x00000001b1b1e824 */ /* 0x100fe200078e0a0f */
[----:B------:R-:W-:Y:S01]  /*1960*/  ISETP.GT.U32.AND P6, PT, R15, R160, PT ;  /* 0x000000a00f00720c */ /* 0x000fe20003fc4070 */
[--C-:B------:R-:W-:Y:S01]  /*1970*/  @!P2 IMAD.IADD R163, R163, 0x1, -R15.reuse ;  /* 0x00000001a3a3a824 */ /* 0x100fe200078e0a0f */
[C---:B------:R-:W-:Y:S01]  /*1980*/  ISETP.GT.U32.AND P2, PT, R15.reuse, R125, PT ;  /* 0x0000007d0f00720c */ /* 0x040fe20003f44070 */
[----:B------:R-:W-:Y:S01]  /*1990*/  @!P3 IMAD.IADD R162, R162, 0x1, -R15 ;  /* 0x00000001a2a2b824 */ /* 0x000fe200078e0a0f */
[C---:B------:R-:W-:Y:S01]  /*19a0*/  ISETP.GT.U32.AND P3, PT, R15.reuse, R164, PT ;  /* 0x000000a40f00720c */ /* 0x040fe20003f64070 */
[----:B------:R-:W-:-:S02]  /*19b0*/  IMAD R102, R15, R20, R102 ;  /* 0x000000140f667224 */ /* 0x000fc400078e0266 */
[----:B------:R-:W-:Y:S02]  /*19c0*/  IMAD.MOV R14, RZ, RZ, -R14 ;  /* 0x000000ffff0e7224 */ /* 0x000fe400078e0a0e */
[C---:B------:R-:W-:Y:S02]  /*19d0*/  IMAD R171, R15.reuse, R8, R171 ;  /* 0x000000080fab7224 */ /* 0x040fe400078e02ab */
[--C-:B------:R-:W-:Y:S01]  /*19e0*/  @!P1 IMAD.IADD R94, R94, 0x1, -R15.reuse ;  /* 0x000000015e5e9824 */ /* 0x100fe200078e0a0f */
[----:B------:R-:W0:Y:S01]  /*19f0*/  LDS R8, [UR13] ;  /* 0x0000000dff087984 */ /* 0x000e220008000800 */
[----:B------:R-:W-:Y:S01]  /*1a00*/  IMAD.MOV R12, RZ, RZ, -R12 ;  /* 0x000000ffff0c7224 */ /* 0x000fe200078e0a0c */
[C---:B------:R-:W-:Y:S01]  /*1a10*/  ISETP.GT.U32.AND P1, PT, R15.reuse, R169, PT ;  /* 0x000000a90f00720c */ /* 0x040fe20003f24070 */
[----:B------:R-:W-:Y:S01]  /*1a20*/  @!P5 IMAD.IADD R156, R156, 0x1, -R15 ;  /* 0x000000019c9cd824 */ /* 0x000fe200078e0a0f */
[C---:B------:R-:W-:Y:S01]  /*1a30*/  ISETP.GT.U32.AND P5, PT, R15.reuse, R102, PT ;  /* 0x000000660f00720c */ /* 0x040fe20003fa4070 */
[----:B------:R-:W-:-:S02]  /*1a40*/  IMAD R170, R15, R14, R170 ;  /* 0x0000000e0faa7224 */ /* 0x000fc400078e02aa */
[----:B------:R-:W-:Y:S01]  /*1a50*/  @!P0 IMAD.IADD R166, R166, 0x1, -R15 ;  /* 0x00000001a6a68824 */ /* 0x000fe200078e0a0f */
[C---:B------:R-:W-:Y:S01]  /*1a60*/  ISETP.GT.U32.AND P0, PT, R15.reuse, R94, PT ;  /* 0x0000005e0f00720c */ /* 0x040fe20003f04070 */
[C---:B------:R-:W-:Y:S02]  /*1a70*/  IMAD R113, R15.reuse, R18, R113 ;  /* 0x000000120f717224 */ /* 0x040fe400078e0271 */
[----:B------:R-:W-:Y:S01]  /*1a80*/  IMAD R172, R15, R12, R172 ;  /* 0x0000000c0fac7224 */ /* 0x000fe200078e02ac */
[----:B------:R-:W-:Y:S01]  /*1a90*/  SHF.R.U32.HI R12, RZ, 0x5, R0 ;  /* 0x00000005ff0c7819 */ /* 0x000fe20000011600 */
[--C-:B------:R-:W-:Y:S01]  /*1aa0*/  @!P4 IMAD.IADD R167, R167, 0x1, -R15.reuse ;  /* 0x00000001a7a7c824 */ /* 0x100fe200078e0a0f */
[C---:B------:R-:W-:Y:S01]  /*1ab0*/  ISETP.GT.U32.AND P4, PT, R15.reuse, R170, PT ;  /* 0x000000aa0f00720c */ /* 0x040fe20003f84070 */
[--C-:B------:R-:W-:Y:S01]  /*1ac0*/  @!P6 IMAD.IADD R160, R160, 0x1, -R15.reuse ;  /* 0x00000001a0a0e824 */ /* 0x100fe200078e0a0f */
[----:B------:R-:W-:Y:S01]  /*1ad0*/  ISETP.GT.U32.AND P6, PT, R15, R174, PT ;  /* 0x000000ae0f00720c */ /* 0x000fe20003fc4070 */
[--C-:B------:R-:W-:Y:S01]  /*1ae0*/  @!P2 IMAD.IADD R125, R125, 0x1, -R15.reuse ;  /* 0x000000017d7da824 */ /* 0x100fe200078e0a0f */
[C---:B------:R-:W-:Y:S01]  /*1af0*/  ISETP.GT.U32.AND P2, PT, R15.reuse, R113, PT ;  /* 0x000000710f00720c */ /* 0x040fe20003f44070 */
[--C-:B------:R-:W-:Y:S01]  /*1b00*/  @!P3 IMAD.IADD R164, R164, 0x1, -R15.reuse ;  /* 0x00000001a4a4b824 */ /* 0x100fe200078e0a0f */
[C---:B------:R-:W-:Y:S01]  /*1b10*/  ISETP.GT.U32.AND P3, PT, R15.reuse, R172, PT ;  /* 0x000000ac0f00720c */ /* 0x040fe20003f64070 */
        /* <DEDUP_REMOVED lines=13> */
[----:B------:R-:W-:Y:S01]  /*1bf0*/  ISETP.GT.U32.AND P3, PT, R15, R167, PT ;  /* 0x000000a70f00720c */ /* 0x000fe20003f64070 */
[----:B---3--:R-:W-:Y:S01]  /*1c00*/  IMAD R155, R6, UR4, RZ ;  /* 0x00000004069b7c24 */ /* 0x008fe2000f8e02ff */
[----:B------:R-:W-:Y:S01]  /*1c10*/  R2UR UR7, R12 ;  /* 0x000000000c0772ca */ /* 0x000fe200000e0000 */
[--C-:B------:R-:W-:Y:S01]  /*1c20*/  @!P5 IMAD.IADD R171, R171, 0x1, -R15.reuse ;  /* 0x00000001ababd824 */ /* 0x100fe200078e0a0f */
[----:B------:R-:W-:Y:S01]  /*1c30*/  ISETP.GT.U32.AND P5, PT, R15, R174, PT ;  /* 0x000000ae0f00720c */ /* 0x000fe20003fa4070 */
[--C-:B------:R-:W-:Y:S01]  /*1c40*/  @!P0 IMAD.IADD R166, R166, 0x1, -R15.reuse ;  /* 0x00000001a6a68824 */ /* 0x100fe200078e0a0f */
[----:B----4-:R-:W-:Y:S01]  /*1c50*/  IADD3 R154, P0, PT, R155, UR8, RZ ;  /* 0x000000089b9a7c10 */ /* 0x010fe2000ff1e0ff */
[--C-:B------:R-:W-:Y:S01]  /*1c60*/  @!P4 IMAD.IADD R102, R102, 0x1, -R15.reuse ;  /* 0x000000016666c824 */ /* 0x100fe200078e0a0f */
[----:B------:R-:W-:Y:S01]  /*1c70*/  ISETP.GT.U32.AND P4, PT, R15, R171, PT ;  /* 0x000000ab0f00720c */ /* 0x000fe20003f84070 */
[--C-:B------:R-:W-:Y:S01]  /*1c80*/  @!P6 IMAD.IADD R161, R161, 0x1, -R15.reuse ;  /* 0x00000001a1a1e824 */ /* 0x100fe200078e0a0f */
[----:B------:R-:W-:Y:S01]  /*1c90*/  LEA.HI.X.SX32 R155, R155, UR9, 0x1, P0 ;  /* 0x000000099b9b7c11 */ /* 0x000fe200080f0eff */
[--C-:B------:R-:W-:Y:S01]  /*1ca0*/  @!P1 IMAD.IADD R125, R125, 0x1, -R15.reuse ;  /* 0x000000017d7d9824 */ /* 0x100fe200078e0a0f */
[C---:B------:R-:W-:Y:S01]  /*1cb0*/  ISETP.GT.U32.AND P1, PT, R15.reuse, R169, PT ;  /* 0x000000a90f00720c */ /* 0x040fe20003f24070 */
[--C-:B------:R-:W-:Y:S01]  /*1cc0*/  @!P2 IMAD.IADD R164, R164, 0x1, -R15.reuse ;  /* 0x00000001a4a4a824 */ /* 0x100fe200078e0a0f */
[----:B------:R-:W-:Y:S01]  /*1cd0*/  ISETP.GT.U32.AND P2, PT, R15, R113, PT ;  /* 0x000000710f00720c */ /* 0x000fe20003f44070 */
[--C-:B------:R-:W-:Y:S01]  /*1ce0*/  @!P3 IMAD.IADD R167, R167, 0x1, -R15.reuse ;  /* 0x00000001a7a7b824 */ /* 0x100fe200078e0a0f */
[C---:B------:R-:W-:Y:S01]  /*1cf0*/  ISETP.GT.U32.AND P3, PT, R15.reuse, R172, PT ;  /* 0x000000ac0f00720c */ /* 0x040fe20003f64070 */
[----:B------:R-:W-:Y:S01]  /*1d00*/  IMAD R199, R4, R127, RZ ;  /* 0x0000007f04c77224 */ /* 0x000fe200078e02ff */
[----:B------:R-:W-:Y:S01]  /*1d10*/  ISETP.GT.U32.AND P6, PT, R15, R170, PT ;  /* 0x000000aa0f00720c */ /* 0x000fe20003fc4070 */
[----:B------:R-:W-:Y:S01]  /*1d20*/  IMAD R19, R5, R126, RZ ;  /* 0x0000007e05137224 */ /* 0x000fe200078e02ff */
[----:B------:R-:W-:Y:S01]  /*1d30*/  ISETP.GE.AND P0, PT, R2, RZ, PT ;  /* 0x000000ff0200720c */ /* 0x000fe20003f06270 */
[----:B------:R-:W-:Y:S01]  /*1d40*/  @!P5 IMAD.IADD R174, R174, 0x1, -R15 ;  /* 0x00000001aeaed824 */ /* 0x000fe200078e0a0f */
[----:B0-----:R-:W-:Y:S01]  /*1d50*/  R2UR UR12, R8 ;  /* 0x00000000080c72ca */ /* 0x001fe200000e0000 */
[----:B------:R-:W-:Y:S01]  /*1d60*/  USHF.L.U32 UR4, UR7, 0x15, URZ ;  /* 0x0000001507047899 */ /* 0x000fe200080006ff */
[----:B------:R-:W-:Y:S01]  /*1d70*/  IADD3 R198, P5, PT, R199, UR10, RZ ;  /* 0x0000000ac7c67c10 */ /* 0x000fe2000ffbe0ff */
[----:B------:R-:W-:Y:S01]  /*1d80*/  IMAD R73, R126, 0x2, R19 ;  /* 0x000000027e497824 */ /* 0x000fe200078e0213 */
[----:B------:R-:W0:Y:S01]  /*1d90*/  LDCU UR8, c[0x0][0x3b0] ;  /* 0x00007600ff0877ac */ /* 0x000e220008000800 */
[--C-:B------:R-:W-:Y:S01]  /*1da0*/  @!P4 IMAD.IADD R171, R171, 0x1, -R15.reuse ;  /* 0x00000001ababc824 */ /* 0x100fe200078e0a0f */
[----:B------:R-:W-:Y:S01]  /*1db0*/  LEA.HI.X.SX32 R199, R199, UR11, 0x1, P5 ;  /* 0x0000000bc7c77c11 */ /* 0x000fe2000a8f0eff */
[--C-:B------:R-:W-:Y:S01]  /*1dc0*/  @!P1 IMAD.IADD R169, R169, 0x1, -R15.reuse ;  /* 0x00000001a9a99824 */ /* 0x100fe200078e0a0f */
[----:B------:R-:W-:Y:S01]  /*1dd0*/  ULOP3.LUT UR4, UR4, 0x600000, URZ, 0xc0, !UPT ;  /* 0x0060000004047892 */ /* 0x000fe2000f8ec0ff */
[--C-:B------:R-:W-:Y:S01]  /*1de0*/  @!P2 IMAD.IADD R113, R113, 0x1, -R15.reuse ;  /* 0x000000017171a824 */ /* 0x100fe200078e0a0f */
[----:B------:R-:W-:Y:S01]  /*1df0*/  BAR.SYNC.DEFER_BLOCKING 0x0 ;  /* 0x0000000000007b1d */ /* 0x000fe20000010000 */
[--C-:B------:R-:W-:Y:S01]  /*1e00*/  @!P3 IMAD.IADD R172, R172, 0x1, -R15.reuse ;  /* 0x00000001acacb824 */ /* 0x100fe200078e0a0f */
[----:B------:R-:W-:Y:S01]  /*1e10*/  ISETP.NE.AND P5, PT, R17, RZ, PT ;  /* 0x000000ff1100720c */ /* 0x000fe20003fa5270 */
[----:B------:R-:W-:Y:S01]  /*1e20*/  @!P6 IMAD.IADD R170, R170, 0x1, -R15 ;  /* 0x00000001aaaae824 */ /* 0x000fe200078e0a0f */
[----:B------:R-:W-:Y:S01]  /*1e30*/  ISETP.NE.U32.AND P4, PT, R67, RZ, PT ;  /* 0x000000ff4300720c */ /* 0x000fe20003f85070 */
[----:B------:R-:W-:Y:S01]  /*1e40*/  IMAD R103, R126, 0x2, R73 ;  /* 0x000000027e677824 */ /* 0x000fe200078e0249 */
[----:B------:R-:W-:Y:S01]  /*1e50*/  UIADD3 UR14, UPT, UPT, UR12, UR4, URZ ;  /* 0x000000040c0e7290 */ /* 0x000fe2000fffe0ff */
[----:B------:R-:W-:Y:S01]  /*1e60*/  @!P0 IMAD.MOV R10, RZ, RZ, -R10 ;  /* 0x000000ffff0a8224 */ /* 0x000fe200078e0a0a */
[----:B------:R-:W-:Y:S10]  /*1e70*/  BRA.U UP0, `(.L_x_5) ;  /* 0x0000000100187547 */ /* 0x000ff4000b800000 */
[----:B------:R-:W-:Y:S01]  /*1e80*/  ELECT P0, URZ, PT ;  /* 0x0000000000ff782f */ /* 0x000fe20003800000 */
[----:B------:R-:W-:Y:S01]  /*1e90*/  IMAD.MOV.U32 R6, RZ, RZ, 0x1 ;  /* 0x00000001ff067424 */ /* 0x000fe200078e00ff */
[----:B------:R-:W-:Y:S01]  /*1ea0*/  UMOV UR4, 0x40 ;  /* 0x0000004000047882 */ /* 0x000fe20000000000 */
[----:B------:R-:W-:Y:S01]  /*1eb0*/  UVIRTCOUNT.DEALLOC.SMPOOL 0x80 ;  /* 0x000000800000784c */ /* 0x000fe20000000000 */
[----:B------:R-:W-:-:S09]  /*1ec0*/  ULEA UR4, UR5, UR4, 0x18 ;  /* 0x0000000405047291 */ /* 0x000fd2000f8ec0ff */
[----:B------:R1:W-:Y:S03]  /*1ed0*/  @P0 STS.U8 [UR4], R6 ;  /* 0x00000006ff000988 */ /* 0x0003e60008000004 */
.L_x_5:
[----:B------:R-:W-:Y:S01]  /*1ee0*/  STTM.16dp32bit_t0_t15.x32 tmem[UR14], RZ ;  /* 0x000000ff000079ed */ /* 0x000fe20008a8000e */
[----:B------:R-:W-:Y:S01]  /*1ef0*/  STTM.16dp32bit_t16_t31.x32 tmem[UR14+0x20], RZ ;  /* 0x000020ff000079ed */ /* 0x000fe20008aa000e */
[----:B------:R-:W2:Y:S02]  /*1f00*/  FENCE.VIEW.ASYNC.T ;  /* 0x00000000000073c6 */ /* 0x000ea40000000200 */
[----:B--2---:R-:W-:Y:S01]  /*1f10*/  VOTEU.ALL UP2, P4 ;  /* 0x0000000000ff7886 */ /* 0x004fe20002040000 */
[----:B------:R-:W-:Y:S01]  /*1f20*/  IMAD R145, R126, 0x2, R103 ;  /* 0x000000027e917824 */ /* 0x000fe200078e0267 */
[----:B------:R-:W-:Y:S01]  /*1f30*/  VOTEU.ALL UP3, P4 ;  /* 0x0000000000ff7886 */ /* 0x000fe20002060000 */
[----:B------:R-:W-:Y:S02]  /*1f40*/  SEL R15, R168, R10, !P5 ;  /* 0x0000000aa80f7207 */ /* 0x000fe40006800000 */
[----:B------:R-:W-:-:S04]  /*1f50*/  @!UP2 UIADD3 UR4, UPT, UPT, -UR6, 0x100000, URZ ;  /* 0x001000000604a890 */ /* 0x000fc8000fffe1ff */
[----:B------:R-:W-:Y:S02]  /*1f60*/  @!UP2 USHF.L.U32 UR5, UR4, 0xb, URZ ;  /* 0x0000000b0405a899 */ /* 0x000fe400080006ff */
[----:B------:R-:W-:Y:S01]  /*1f70*/  @!UP2 USHF.L.U32 UR4, UR4, 0x1, URZ ;  /* 0x000000010404a899 */ /* 0x000fe200080006ff */
[----:B------:R-:W-:Y:S01]  /*1f80*/  BAR.SYNC.DEFER_BLOCKING 0x0 ;  /* 0x0000000000007b1d */ /* 0x000fe20000010000 */
[C---:B------:R-:W-:Y:S01]  /*1f90*/  IMAD R21, R126.reuse, 0x2, R145 ;  /* 0x000000027e157824 */ /* 0x040fe200078e0291 */
[----:B------:R-:W-:Y:S01]  /*1fa0*/  PLOP3.LUT P0, PT, PT, PT, UP1, 0x80, 0x8 ;  /* 0x000000000008781c */ /* 0x000fe20003f0f018 */
[----:B0-----:R-:W-:Y:S01]  /*1fb0*/  IMAD R15, R15, UR8, RZ ;  /* 0x000000080f0f7c24 */ /* 0x001fe2000f8e02ff */
[----:B------:R-:W-:Y:S01]  /*1fc0*/  PLOP3.LUT P1, PT, PT, PT, UP1, 0x80, 0x8 ;  /* 0x000000000008781c */ /* 0x000fe20003f2f018 */
[----:B------:R-:W-:Y:S01]  /*1fd0*/  IMAD R75, R126, 0x2, R21 ;  /* 0x000000027e4b7824 */ /* 0x000fe200078e0215 */
[----:B------:R-:W-:Y:S02]  /*1fe0*/  ISETP.LT.AND P0, PT, R4, UR29, P0 ;  /* 0x0000001d04007c0c */ /* 0x000fe40008701270 */
[----:B-1----:R-:W-:Y:S01]  /*1ff0*/  IADD3 R6, P2, PT, R15, R198, RZ ;  /* 0x000000c60f067210 */ /* 0x002fe20007f5e0ff */
[----:B------:R-:W-:Y:S01]  /*2000*/  IMAD R109, R126, 0x2, R75 ;  /* 0x000000027e6d7824 */ /* 0x000fe200078e024b */
[----:B------:R-:W-:-:S02]  /*2010*/  ISETP.LT.AND P1, PT, R5, UR29, P1 ;  /* 0x0000001d05007c0c */ /* 0x000fc40008f21270 */
[----:B------:R-:W-:Y:S01]  /*2020*/  LEA.HI.X.SX32 R15, R15, R199, 0x1, P2 ;  /* 0x000000c70f0f7211 */ /* 0x000fe200010f0eff */
[----:B------:R-:W-:-:S04]  /*2030*/  IMAD R23, R126, 0x4, R109 ;  /* 0x000000047e177824 */ /* 0x000fc800078e026d */
[C---:B------:R-:W-:Y:S01]  /*2040*/  IMAD R81, R126.reuse, 0x2, R23 ;  /* 0x000000027e517824 */ /* 0x040fe200078e0217 */
[C---:B------:R-:W-:Y:S01]  /*2050*/  LOP3.LUT R10, R5.reuse, 0x10, RZ, 0xfc, !PT ;  /* 0x00000010050a7812 */ /* 0x040fe200078efcff */
[----:B------:R-:W-:Y:S01]  /*2060*/  @P0 IMAD.MOV.U32 R14, RZ, RZ, R6 ;  /* 0x000000ffff0e0224 */ /* 0x000fe200078e0006 */
[----:B------:R-:W0:Y:S02]  /*2070*/  FENCE.VIEW.ASYNC.S ;  /* 0x00000000000073c6 */ /* 0x000e240000000000 */
[----:B0-----:R0:W1:Y:S02]  /*2080*/  @!UP3 SYNCS.EXCH.64 URZ, [UR15], UR4 ;  /* 0x000000040fffb5b2 */ /* 0x0010640008000100 */
[----:B-1----:R-:W-:Y:S01]  /*2090*/  BAR.SYNC.DEFER_BLOCKING 0x0 ;  /* 0x0000000000007b1d */ /* 0x002fe20000010000 */
[C---:B------:R-:W-:Y:S01]  /*20a0*/  IMAD R111, R126.reuse, 0x2, R81 ;  /* 0x000000027e6f7824 */ /* 0x040fe200078e0251 */
[----:B------:R-:W-:Y:S02]  /*20b0*/  PLOP3.LUT P3, PT, PT, PT, UP1, 0x80, 0x8 ;  /* 0x000000000008781c */ /* 0x000fe40003f6f018 */
[----:B------:R-:W-:Y:S01]  /*20c0*/  LOP3.LUT R8, R5, 0x8, RZ, 0xfc, !PT ;  /* 0x0000000805087812 */ /* 0x000fe200078efcff */
[----:B------:R-:W-:Y:S01]  /*20d0*/  IMAD R147, R126, 0x2, R111 ;  /* 0x000000027e937824 */ /* 0x000fe200078e026f */
[----:B------:R-:W-:-:S02]  /*20e0*/  IADD3 R12, P6, PT, R19, R154, RZ ;  /* 0x0000009a130c7210 */ /* 0x000fc40007fde0ff */
[----:B------:R-:W-:Y:S01]  /*20f0*/  PLOP3.LUT P2, PT, PT, PT, UP1, 0x80, 0x8 ;  /* 0x000000000008781c */ /* 0x000fe20003f4f018 */
[----:B------:R-:W-:Y:S01]  /*2100*/  IMAD R25, R126, 0x2, R147 ;  /* 0x000000027e197824 */ /* 0x000fe200078e0293 */
[----:B------:R-:W-:Y:S01]  /*2110*/  ISETP.LT.AND P3, PT, R10, UR29, P3 ;  /* 0x0000001d0a007c0c */ /* 0x000fe20009f61270 */
[----:B------:R-:W-:Y:S01]  /*2120*/  @P1 IMAD.MOV.U32 R16, RZ, RZ, R12 ;  /* 0x000000ffff101224 */ /* 0x000fe200078e000c */
[----:B------:R-:W-:Y:S02]  /*2130*/  PRMT R209, RZ, 0x7610, R209 ;  /* 0x00007610ffd17816 */ /* 0x000fe400000000d1 */
[----:B------:R-:W-:Y:S02]  /*2140*/  ISETP.LT.AND P2, PT, R8, UR29, P2 ;  /* 0x0000001d08007c0c */ /* 0x000fe40009741270 */
[----:B------:R-:W-:Y:S01]  /*2150*/  LEA.HI.X.SX32 R17, R19, R155, 0x1, P6 ;  /* 0x0000009b13117211 */ /* 0x000fe200030f0eff */
[----:B------:R-:W-:Y:S01]  /*2160*/  IMAD R83, R126, 0x2, R25 ;  /* 0x000000027e537824 */ /* 0x000fe200078e0219 */
[----:B------:R-:W-:-:S03]  /*2170*/  PRMT R205, RZ, 0x7610, R205 ;  /* 0x00007610ffcd7816 */ /* 0x000fc600000000cd */
[C---:B------:R-:W-:Y:S01]  /*2180*/  IMAD R117, R126.reuse, 0x2, R83 ;  /* 0x000000027e757824 */ /* 0x040fe200078e0253 */
[----:B------:R1:W2:Y:S04]  /*2190*/  @P0 LDG.E.U8 R246, desc[UR26][R14.64] ;  /* 0x0000001a0ef60981 */ /* 0x0002a8000c1e1100 */
[----:B------:R3:W4:Y:S01]  /*21a0*/  @P1 LDG.E.U8 R209, desc[UR26][R16.64] ;  /* 0x0000001a10d11981 */ /* 0x000722000c1e1100 */
[----:B------:R-:W-:Y:S02]  /*21b0*/  PRMT R207, RZ, 0x7610, R207 ;  /* 0x00007610ffcf7816 */ /* 0x000fe400000000cf */
[-C--:B-1----:R-:W-:Y:S02]  /*21c0*/  IADD3 R14, P6, PT, R21, R154.reuse, RZ ;  /* 0x0000009a150e7210 */ /* 0x082fe40007fde0ff */
[----:B---3--:R-:W-:Y:S01]  /*21d0*/  IADD3 R16, P1, PT, R23, R154, RZ ;  /* 0x0000009a17107210 */ /* 0x008fe20007f3e0ff */
[----:B------:R-:W-:Y:S01]  /*21e0*/  IMAD R27, R126, 0x4, R117 ;  /* 0x000000047e1b7824 */ /* 0x000fe200078e0275 */
[-C--:B------:R-:W-:Y:S01]  /*21f0*/  LEA.HI.X.SX32 R19, R21, R155.reuse, 0x1, P6 ;  /* 0x0000009b15137211 */ /* 0x080fe200030f0eff */
[----:B------:R-:W-:Y:S01]  /*2200*/  @P2 IMAD.MOV.U32 R18, RZ, RZ, R14 ;  /* 0x000000ffff122224 */ /* 0x000fe200078e000e */
[----:B------:R-:W-:Y:S01]  /*2210*/  LEA.HI.X.SX32 R21, R23, R155, 0x1, P1 ;  /* 0x0000009b17157211 */ /* 0x000fe200008f0eff */
[----:B------:R-:W-:-:S02]  /*2220*/  @P3 IMAD.MOV.U32 R20, RZ, RZ, R16 ;  /* 0x000000ffff143224 */ /* 0x000fc400078e0010 */
[----:B------:R-:W-:Y:S01]  /*2230*/  IMAD R89, R126, 0x2, R27 ;  /* 0x000000027e597824 */ /* 0x000fe200078e021b */
[----:B------:R1:W3:Y:S01]  /*2240*/  @P2 LDG.E.U8 R207, desc[UR26][R18.64] ;  /* 0x0000001a12cf2981 */ /* 0x0002e2000c1e1100 */
[----:B------:R-:W-:-:S03]  /*2250*/  PLOP3.LUT P1, PT, PT, PT, UP1, 0x80, 0x8 ;  /* 0x000000000008781c */ /* 0x000fc60003f2f018 */
[----:B------:R5:W2:Y:S01]  /*2260*/  @P3 LDG.E.U8 R205, desc[UR26][R20.64] ;  /* 0x0000001a14cd3981 */ /* 0x000aa2000c1e1100 */
[----:B------:R-:W-:Y:S01]  /*2270*/  PLOP3.LUT P2, PT, PT, PT, UP1, 0x80, 0x8 ;  /* 0x000000000008781c */ /* 0x000fe20003f4f018 */
[C---:B------:R-:W-:Y:S01]  /*2280*/  IMAD R121, R126.reuse, 0x2, R89 ;  /* 0x000000027e797824 */ /* 0x040fe200078e0259 */
[C---:B-1----:R-:W-:Y:S02]  /*2290*/  LOP3.LUT R18, R5.reuse, 0x18, RZ, 0xfc, !PT ;  /* 0x0000001805127812 */ /* 0x042fe400078efcff */
[----:B-----5:R-:W-:Y:S01]  /*22a0*/  LOP3.LUT R20, R5, 0x20, RZ, 0xfc, !PT ;  /* 0x0000002005147812 */ /* 0x020fe200078efcff */
[----:B------:R-:W-:Y:S01]  /*22b0*/  IMAD R151, R126, 0x2, R121 ;  /* 0x000000027e977824 */ /* 0x000fe200078e0279 */
[----:B------:R-:W-:Y:S02]  /*22c0*/  ISETP.LT.AND P2, PT, R18, UR29, P2 ;  /* 0x0000001d12007c0c */ /* 0x000fe40009741270 */
[----:B------:R-:W-:Y:S01]  /*22d0*/  ISETP.LT.AND P1, PT, R20, UR29, P1 ;  /* 0x0000001d14007c0c */ /* 0x000fe20008f21270 */
[----:B------:R-:W-:Y:S01]  /*22e0*/  IMAD R29, R126, 0x2, R151 ;  /* 0x000000027e1d7824 */ /* 0x000fe200078e0297 */
[----:B------:R-:W-:-:S02]  /*22f0*/  IADD3 R22, P3, PT, R25, R154, RZ ;  /* 0x0000009a19167210 */ /* 0x000fc40007f7e0ff */
[----:B------:R-:W-:Y:S02]  /*2300*/  PRMT R203, RZ, 0x7610, R203 ;  /* 0x00007610ffcb7816 */ /* 0x000fe400000000cb */
[----:B------:R-:W-:Y:S01]  /*2310*/  IADD3 R24, P6, PT, R27, R154, RZ ;  /* 0x0000009a1b187210 */ /* 0x000fe20007fde0ff */
[C---:B------:R-:W-:Y:S01]  /*2320*/  IMAD R91, R126.reuse, 0x2, R29 ;  /* 0x000000027e5b7824 */ /* 0x040fe200078e021d */
[-C--:B------:R-:W-:Y:S02]  /*2330*/  LEA.HI.X.SX32 R23, R25, R155.reuse, 0x1, P3 ;  /* 0x0000009b19177211 */ /* 0x080fe400018f0eff */
[----:B------:R-:W-:Y:S02]  /*2340*/  LOP3.LUT R25, R5, 0x28, RZ, 0xfc, !PT ;  /* 0x0000002805197812 */ /* 0x000fe400078efcff */
[----:B------:R-:W-:Y:S01]  /*2350*/  PLOP3.LUT P3, PT, PT, PT, UP1, 0x80, 0x8 ;  /* 0x000000000008781c */ /* 0x000fe20003f6f018 */
[----:B------:R-:W-:Y:S01]  /*2360*/  @P1 IMAD.MOV.U32 R26, RZ, RZ, R24 ;  /* 0x000000ffff1a1224 */ /* 0x000fe200078e0018 */
[----:B------:R-:W-:Y:S01]  /*2370*/  PRMT R165, RZ, 0x7610, R165 ;  /* 0x00007610ffa57816 */ /* 0x000fe200000000a5 */
[----:B------:R-:W5:Y:S01]  /*2380*/  @P2 LDG.E.U8 R203, desc[UR26][R22.64] ;  /* 0x0000001a16cb2981 */ /* 0x000f62000c1e1100 */
[----:B------:R-:W-:Y:S01]  /*2390*/  LEA.HI.X.SX32 R27, R27, R155, 0x1, P6 ;  /* 0x0000009b1b1b7211 */ /* 0x000fe200030f0eff */
[----:B------:R-:W-:Y:S01]  /*23a0*/  IMAD R123, R126, 0x2, R91 ;  /* 0x000000027e7b7824 */ /* 0x000fe200078e025b */
[----:B------:R-:W-:-:S02]  /*23b0*/  ISETP.LT.AND P2, PT, R25, UR29, P3 ;  /* 0x0000001d19007c0c */ /* 0x000fc40009f41270 */
[----:B------:R-:W-:Y:S01]  /*23c0*/  ISETP.GE.AND P3, PT, R38, RZ, PT ;  /* 0x000000ff2600720c */ /* 0x000fe20003f66270 */
[----:B------:R1:W2:Y:S01]  /*23d0*/  @P1 LDG.E.U8 R165, desc[UR26][R26.64] ;  /* 0x0000001a1aa51981 */ /* 0x0002a2000c1e1100 */
[----:B------:R-:W-:-:S04]  /*23e0*/  IMAD R33, R126, 0x4, R123 ;  /* 0x000000047e217824 */ /* 0x000fc800078e027b */
[----:B------:R-:W-:Y:S01]  /*23f0*/  IMAD R97, R126, 0x2, R33 ;  /* 0x000000027e617824 */ /* 0x000fe200078e0221 */
[----:B-1----:R-:W-:-:S03]  /*2400*/  IADD3 R26, P6, PT, R29, R154, RZ ;  /* 0x0000009a1d1a7210 */ /* 0x002fc60007fde0ff */
[C---:B------:R-:W-:Y:S01]  /*2410*/  IMAD R129, R126.reuse, 0x2, R97 ;  /* 0x000000027e817824 */ /* 0x040fe200078e0261 */
[----:B------:R-:W-:Y:S01]  /*2420*/  LEA.HI.X.SX32 R29, R29, R155, 0x1, P6 ;  /* 0x0000009b1d1d7211 */ /* 0x000fe200030f0eff */
[----:B------:R-:W-:Y:S01]  /*2430*/  IMAD.MOV.U32 R31, RZ, RZ, R30 ;  /* 0x000000ffff1f7224 */ /* 0x000fe200078e001e */
[----:B------:R-:W-:Y:S01]  /*2440*/  PRMT R214, RZ, 0x7610, R214 ;  /* 0x00007610ffd67816 */ /* 0x000fe200000000d6 */
[----:B------:R-:W-:Y:S02]  /*2450*/  @P2 IMAD.MOV.U32 R34, RZ, RZ, R26 ;  /* 0x000000ffff222224 */ /* 0x000fe400078e001a */
[----:B------:R-:W-:Y:S02]  /*2460*/  @P2 IMAD.MOV.U32 R35, RZ, RZ, R29 ;  /* 0x000000ffff232224 */ /* 0x000fe400078e001d */
[C---:B------:R-:W-:Y:S02]  /*2470*/  IMAD R153, R126.reuse, 0x2, R129 ;  /* 0x000000027e997824 */ /* 0x040fe400078e0281 */
[----:B------:R-:W-:Y:S01]  /*2480*/  @!P3 IMAD.MOV R31, RZ, RZ, -R31 ;  /* 0x000000ffff1fb224 */ /* 0x000fe200078e0a1f */
[----:B------:R1:W2:Y:S01]  /*2490*/  @P2 LDG.E.U8 R214, desc[UR26][R34.64] ;  /* 0x0000001a22d62981 */ /* 0x0002a2000c1e1100 */
[----:B------:R-:W-:Y:S01]  /*24a0*/  IADD3 R30, P2, PT, R33, R154, RZ ;  /* 0x0000009a211e7210 */ /* 0x000fe20007f5e0ff */
[----:B------:R-:W-:Y:S01]  /*24b0*/  IMAD R99, R126, 0x2, R153 ;  /* 0x000000027e637824 */ /* 0x000fe200078e0299 */
[----:B------:R-:W-:-:S02]  /*24c0*/  LOP3.LUT R28, R5, 0x30, RZ, 0xfc, !PT ;  /* 0x00000030051c7812 */ /* 0x000fc400078efcff */
[----:B------:R-:W-:Y:S02]  /*24d0*/  PLOP3.LUT P1, PT, PT, PT, UP1, 0x80, 0x8 ;  /* 0x000000000008781c */ /* 0x000fe40003f2f018 */
[----:B------:R-:W-:Y:S02]  /*24e0*/  SEL R69, R168, R31, !P5 ;  /* 0x0000001fa8457207 */ /* 0x000fe40006800000 */
[----:B------:R-:W-:Y:S02]  /*24f0*/  ISETP.GE.AND P3, PT, R42, RZ, PT ;  /* 0x000000ff2a00720c */ /* 0x000fe40003f66270 */
[----:B------:R-:W-:Y:S02]  /*2500*/  LEA.HI.X.SX32 R31, R33, R155, 0x1, P2 ;  /* 0x0000009b211f7211 */ /* 0x000fe400010f0eff */
[----:B-1----:R-:W-:Y:S02]  /*2510*/  IADD3 R34, P2, PT, R99, R154, RZ ;  /* 0x0000009a63227210 */ /* 0x002fe40007f5e0ff */
[----:B------:R-:W-:-:S02]  /*2520*/  ISETP.LT.AND P1, PT, R28, UR29, P1 ;  /* 0x0000001d1c007c0c */ /* 0x000fc40008f21270 */
[----:B------:R-:W-:Y:S02]  /*2530*/  LEA.HI.X.SX32 R35, R99, R155, 0x1, P2 ;  /* 0x0000009b63237211 */ /* 0x000fe400010f0eff */
[----:B------:R-:W-:Y:S02]  /*2540*/  LOP3.LUT R33, R5, 0x2, RZ, 0xfc, !PT ;  /* 0x0000000205217812 */ /* 0x000fe400078efcff */
[----:B------:R-:W-:Y:S01]  /*2550*/  PLOP3.LUT P2, PT, PT, PT, UP1, 0x80, 0x8 ;  /* 0x000000000008781c */ /* 0x000fe20003f4f018 */
[----:B------:R-:W-:Y:S01]  /*2560*/  IMAD.MOV.U32 R71, RZ, RZ, R70 ;  /* 0x000000ffff477224 */ /* 0x000fe200078e0046 */
[----:B------:R-:W-:Y:S02]  /*2570*/  PRMT R212, RZ, 0x7610, R212 ;  /* 0x00007610ffd47816 */ /* 0x000fe400000000d4 */
[----:B------:R-:W-:Y:S01]  /*2580*/  ISETP.LT.AND P2, PT, R33, UR29, P2 ;  /* 0x0000001d21007c0c */ /* 0x000fe20009741270 */
[----:B------:R-:W-:Y:S01]  /*2590*/  @!P3 IMAD.MOV R71, RZ, RZ, -R71 ;  /* 0x000000ffff47b224 */ /* 0x000fe200078e0a47 */
[----:B------:R-:W-:-:S02]  /*25a0*/  LOP3.LUT R32, R5, 0x38, RZ, 0xfc, !PT ;  /* 0x0000003805207812 */ /* 0x000fc400078efcff */
[----:B------:R-:W-:Y:S01]  /*25b0*/  PLOP3.LUT P6, PT, PT, PT, UP1, 0x80, 0x8 ;  /* 0x000000000008781c */ /* 0x000fe20003fcf018 */
[----:B------:R-:W2:Y:S01]  /*25c0*/  @P1 LDG.E.U8 R212, desc[UR26][R30.64] ;  /* 0x0000001a1ed41981 */ /* 0x000ea2000c1e1100 */
[C---:B------:R-:W-:Y:S02]  /*25d0*/  IADD3 R70, P3, PT, R73.reuse, R154, RZ ;  /* 0x0000009a49467210 */ /* 0x040fe40007f7e0ff */
[----:B------:R-:W-:Y:S02]  /*25e0*/  ISETP.LT.AND P1, PT, R32, UR29, P6 ;  /* 0x0000001d20007c0c */ /* 0x000fe4000b721270 */
[----:B------:R-:W-:Y:S02]  /*25f0*/  SEL R77, R168, R71, !P5 ;  /* 0x00000047a84d7207 */ /* 0x000fe40006800000 */
[----:B------:R-:W-:Y:S02]  /*2600*/  PRMT R208, RZ, 0x7610, R208 ;  /* 0x00007610ffd07816 */ /* 0x000fe400000000d0 */
[----:B------:R-:W-:-:S02]  /*2610*/  LEA.HI.X.SX32 R71, R73, R155, 0x1, P3 ;  /* 0x0000009b49477211 */ /* 0x000fc400018f0eff */
[----:B------:R-:W-:Y:S02]  /*2620*/  ISETP.GE.AND P3, PT, R46, RZ, PT ;  /* 0x000000ff2e00720c */ /* 0x000fe40003f66270 */
[----:B------:R-:W-:Y:S01]  /*2630*/  PRMT R210, RZ, 0x7610, R210 ;  /* 0x00007610ffd27816 */ /* 0x000fe200000000d2 */
[----:B------:R-:W2:Y:S01]  /*2640*/  @P2 LDG.E.U8 R208, desc[UR26][R70.64] ;  /* 0x0000001a46d02981 */ /* 0x000ea2000c1e1100 */
[----:B------:R-:W-:Y:S02]  /*2650*/  IADD3 R74, P2, PT, R75, R154, RZ ;  /* 0x0000009a4b4a7210 */ /* 0x000fe40007f5e0ff */
[----:B------:R-:W-:Y:S02]  /*2660*/  LOP3.LUT R73, R5, 0x12, RZ, 0xfc, !PT ;  /* 0x0000001205497812 */ /* 0x000fe400078efcff */
[----:B------:R-:W-:Y:S01]  /*2670*/  LEA.HI.X.SX32 R75, R75, R155, 0x1, P2 ;  /* 0x0000009b4b4b7211 */ /* 0x000fe200010f0eff */
[----:B------:R-:W2:Y:S01]  /*2680*/  @P1 LDG.E.U8 R210, desc[UR26][R34.64] ;  /* 0x0000001a22d21981 */ /* 0x000ea2000c1e1100 */
[----:B------:R-:W-:Y:S01]  /*2690*/  PLOP3.LUT P2, PT, PT, PT, UP1, 0x80, 0x8 ;  /* 0x000000000008781c */ /* 0x000fe20003f4f018 */
[----:B------:R-:W-:Y:S01]  /*26a0*/  IMAD.MOV.U32 R79, RZ, RZ, R78 ;  /* 0x000000ffff4f7224 */ /* 0x000fe200078e004e */
[----:B------:R-:W-:-:S02]  /*26b0*/  LOP3.LUT R72, R5, 0xa, RZ, 0xfc, !PT ;  /* 0x0000000a05487812 */ /* 0x000fc400078efcff */
[----:B------:R-:W-:Y:S02]  /*26c0*/  PLOP3.LUT P1, PT, PT, PT, UP1, 0x80, 0x8 ;  /* 0x000000000008781c */ /* 0x000fe40003f2f018 */
[----:B------:R-:W-:Y:S01]  /*26d0*/  ISETP.LT.AND P2, PT, R73, UR29, P2 ;  /* 0x0000001d49007c0c */ /* 0x000fe20009741270 */
[----:B------:R-:W-:Y:S01]  /*26e0*/  @!P3 IMAD.MOV R79, RZ, RZ, -R79 ;  /* 0x000000ffff4fb224 */ /* 0x000fe200078e0a4f */
[----:B------:R-:W-:Y:S02]  /*26f0*/  ISETP.LT.AND P1, PT, R72, UR29, P1 ;  /* 0x0000001d48007c0c */ /* 0x000fe40008f21270 */
[----:B------:R-:W-:Y:S02]  /*2700*/  IADD3 R78, P3, PT, R81, R154, RZ ;  /* 0x0000009a514e7210 */ /* 0x000fe40007f7e0ff */
[----:B------:R-:W-:Y:S02]  /*2710*/  SEL R85, R168, R79, !P5 ;  /* 0x0000004fa8557207 */ /* 0x000fe40006800000 */
[----:B------:R-:W-:-:S02]  /*2720*/  PRMT R204, RZ, 0x7610, R204 ;  /* 0x00007610ffcc7816 */ /* 0x000fc400000000cc */
[----:B------:R-:W-:Y:S02]  /*2730*/  LEA.HI.X.SX32 R79, R81, R155, 0x1, P3 ;  /* 0x0000009b514f7211 */ /* 0x000fe400018f0eff */
[----:B------:R-:W-:Y:S02]  /*2740*/  PRMT R206, RZ, 0x7610, R206 ;  /* 0x00007610ffce7816 */ /* 0x000fe400000000ce */
[----:B------:R-:W-:Y:S01]  /*2750*/  ISETP.GE.AND P3, PT, R50, RZ, PT ;  /* 0x000000ff3200720c */ /* 0x000fe20003f66270 */
[----:B------:R-:W2:Y:S01]  /*2760*/  @P2 LDG.E.U8 R204, desc[UR26][R78.64] ;  /* 0x0000001a4ecc2981 */ /* 0x000ea2000c1e1100 */
[----:B------:R-:W-:Y:S02]  /*2770*/  IADD3 R82, P2, PT, R83, R154, RZ ;  /* 0x0000009a53527210 */ /* 0x000fe40007f5e0ff */
[----:B------:R-:W-:Y:S01]  /*2780*/  LOP3.LUT R80, R5, 0x1a, RZ, 0xfc, !PT ;  /* 0x0000001a05507812 */ /* 0x000fe200078efcff */
[----:B------:R-:W2:Y:S01]  /*2790*/  @P1 LDG.E.U8 R206, desc[UR26][R74.64] ;  /* 0x0000001a4ace1981 */ /* 0x000ea2000c1e1100 */
[----:B------:R-:W-:-:S02]  /*27a0*/  PLOP3.LUT P1, PT, PT, PT, UP1, 0x80, 0x8 ;  /* 0x000000000008781c */ /* 0x000fc40003f2f018 */
[----:B------:R-:W-:Y:S02]  /*27b0*/  LEA.HI.X.SX32 R83, R83, R155, 0x1, P2 ;  /* 0x0000009b53537211 */ /* 0x000fe400010f0eff */
[----:B------:R-:W-:Y:S02]  /*27c0*/  LOP3.LUT R81, R5, 0x22, RZ, 0xfc, !PT ;  /* 0x0000002205517812 */ /* 0x000fe400078efcff */
[----:B------:R-:W-:Y:S01]  /*27d0*/  PLOP3.LUT P2, PT, PT, PT, UP1, 0x80, 0x8 ;  /* 0x000000000008781c */ /* 0x000fe20003f4f018 */
[----:B------:R-:W-:Y:S01]  /*27e0*/  IMAD.MOV.U32 R87, RZ, RZ, R86 ;  /* 0x000000ffff577224 */ /* 0x000fe200078e0056 */
[----:B------:R-:W-:Y:S02]  /*27f0*/  ISETP.LT.AND P1, PT, R80, UR29, P1 ;  /* 0x0000001d50007c0c */ /* 0x000fe40008f21270 */
[----:B------:R-:W-:Y:S01]  /*2800*/  ISETP.LT.AND P2, PT, R81, UR29, P2 ;  /* 0x0000001d51007c0c */ /* 0x000fe20009741270 */
[----:B------:R-:W-:Y:S01]  /*2810*/  @!P3 IMAD.MOV R87, RZ, RZ, -R87 ;  /* 0x000000ffff57b224 */ /* 0x000fe200078e0a57 */
[----:B------:R-:W-:-:S02]  /*2820*/  PRMT R241, RZ, 0x7610, R241 ;  /* 0x00007610fff17816 */ /* 0x000fc400000000f1 */
[C---:B------:R-:W-:Y:S02]  /*2830*/  IADD3 R86, P3, PT, R89.reuse, R154, RZ ;  /* 0x0000009a59567210 */ /* 0x040fe40007f7e0ff */
[----:B------:R-:W-:Y:S02]  /*2840*/  SEL R93, R168, R87, !P5 ;  /* 0x00000057a85d7207 */ /* 0x000fe40006800000 */
[----:B------:R-:W-:Y:S02]  /*2850*/  PRMT R200, RZ, 0x7610, R200 ;  /* 0x00007610ffc87816 */ /* 0x000fe400000000c8 */
[----:B------:R-:W-:Y:S01]  /*2860*/  LEA.HI.X.SX32 R87, R89, R155, 0x1, P3 ;  /* 0x0000009b59577211 */ /* 0x000fe200018f0eff */
[----:B------:R-:W2:Y:S01]  /*2870*/  @P1 LDG.E.U8 R241, desc[UR26][R82.64] ;  /* 0x0000001a52f11981 */ /* 0x000ea2000c1e1100 */
[----:B------:R-:W-:Y:S02]  /*2880*/  LOP3.LUT R88, R5, 0x2a, RZ, 0xfc, !PT ;  /* 0x0000002a05587812 */ /* 0x000fe400078efcff */
[----:B------:R-:W-:Y:S01]  /*2890*/  PLOP3.LUT P1, PT, PT, PT, UP1, 0x80, 0x8 ;  /* 0x000000000008781c */ /* 0x000fe20003f2f018 */
[----:B------:R-:W2:Y:S01]  /*28a0*/  @P2 LDG.E.U8 R200, desc[UR26][R86.64] ;  /* 0x0000001a56c82981 */ /* 0x000ea2000c1e1100 */
[----:B------:R-:W-:-:S02]  /*28b0*/  ISETP.GE.AND P3, PT, R54, RZ, PT ;  /* 0x000000ff3600720c */ /* 0x000fc40003f66270 */
[C---:B------:R-:W-:Y:S02]  /*28c0*/  IADD3 R90, P2, PT, R91.reuse, R154, RZ ;  /* 0x0000009a5b5a7210 */ /* 0x040fe40007f5e0ff */
[----:B------:R-:W-:Y:S02]  /*28d0*/  ISETP.LT.AND P1, PT, R88, UR29, P1 ;  /* 0x0000001d58007c0c */ /* 0x000fe40008f21270 */
[----:B------:R-:W-:Y:S02]  /*28e0*/  LEA.HI.X.SX32 R91, R91, R155, 0x1, P2 ;  /* 0x0000009b5b5b7211 */ /* 0x000fe400010f0eff */
[----:B------:R-:W-:Y:S02]  /*28f0*/  LOP3.LUT R89, R5, 0x32, RZ, 0xfc, !PT ;  /* 0x0000003205597812 */ /* 0x000fe400078efcff */
[----:B------:R-:W-:Y:S01]  /*2900*/  PLOP3.LUT P2, PT, PT, PT, UP1, 0x80, 0x8 ;  /* 0x000000000008781c */ /* 0x000fe20003f4f018 */
[----:B------:R-:W-:Y:S01]  /*2910*/  IMAD.MOV.U32 R95, RZ, RZ, R94 ;  /* 0x000000ffff5f7224 */ /* 0x000fe200078e005e */
[----:B------:R-:W-:-:S02]  /*2920*/  PRMT R247, RZ, 0x7610, R247 ;  /* 0x00007610fff77816 */ /* 0x000fc400000000f7 */
[----:B------:R-:W-:Y:S01]  /*2930*/  ISETP.LT.AND P2, PT, R89, UR29, P2 ;  /* 0x0000001d59007c0c */ /* 0x000fe20009741270 */
[----:B------:R-:W-:Y:S01]  /*2940*/  @!P3 IMAD.MOV R95, RZ, RZ, -R95 ;  /* 0x000000ffff5fb224 */ /* 0x000fe200078e0a5f */
[C---:B------:R-:W-:Y:S02]  /*2950*/  IADD3 R94, P3, PT, R97.reuse, R154, RZ ;  /* 0x0000009a615e7210 */ /* 0x040fe40007f7e0ff */
[----:B------:R-:W2:Y:S01]  /*2960*/  @P1 LDG.E.U8 R247, desc[UR26][R90.64] ;  /* 0x0000001a5af71981 */ /* 0x000ea2000c1e1100 */
[----:B------:R-:W-:Y:S02]  /*2970*/  PRMT R245, RZ, 0x7610, R245 ;  /* 0x00007610fff57816 */ /* 0x000fe400000000f5 */
[----:B------:R-:W-:Y:S01]  /*2980*/  SEL R101, R168, R95, !P5 ;  /* 0x0000005fa8657207 */ /* 0x000fe20006800000 */
[----:B------:R-:W-:Y:S01]  /*2990*/  IMAD R135, R126, 0x2, R99 ;  /* 0x000000027e877824 */ /* 0x000fe200078e0263 */
[----:B------:R-:W-:Y:S01]  /*29a0*/  LEA.HI.X.SX32 R95, R97, R155, 0x1, P3 ;  /* 0x0000009b615f7211 */ /* 0x000fe200018f0eff */
[----:B------:R-:W-:Y:S01]  /*29b0*/  IMAD R69, R69, UR8, RZ ;  /* 0x0000000845457c24 */ /* 0x000fe2000f8e02ff */
[----:B------:R-:W-:-:S03]  /*29c0*/  ISETP.GE.AND P3, PT, R58, RZ, PT ;  /* 0x000000ff3a00720c */ /* 0x000fc60003f66270 */
[----:B------:R-:W2:Y:S01]  /*29d0*/  @P2 LDG.E.U8 R245, desc[UR26][R94.64] ;  /* 0x0000001a5ef52981 */ /* 0x000ea2000c1e1100 */
[----:B------:R-:W-:Y:S02]  /*29e0*/  IADD3 R98, P2, PT, R135, R154, RZ ;  /* 0x0000009a87627210 */ /* 0x000fe40007f5e0ff */
[----:B------:R-:W-:Y:S02]  /*29f0*/  LOP3.LUT R96, R5, 0x3a, RZ, 0xfc, !PT ;  /* 0x0000003a05607812 */ /* 0x000fe400078efcff */
[----:B------:R-:W-:Y:S01]  /*2a00*/  PLOP3.LUT P1, PT, PT, PT, UP1, 0x80, 0x8 ;  /* 0x000000000008781c */ /* 0x000fe20003f2f018 */
[----:B------:R-:W-:Y:S01]  /*2a10*/  IMAD R77, R77, UR8, RZ ;  /* 0x000000084d4d7c24 */ /* 0x000fe2000f8e02ff */
[----:B------:R-:W-:Y:S02]  /*2a20*/  LEA.HI.X.SX32 R99, R135, R155, 0x1, P2 ;  /* 0x0000009b87637211 */ /* 0x000fe400010f0eff */
[----:B------:R-:W-:Y:S02]  /*2a30*/  IADD3 R68, P6, PT, R69, R198, RZ ;  /* 0x000000c645447210 */ /* 0x000fe40007fde0ff */
[----:B------:R-:W-:-:S02]  /*2a40*/  ISETP.LT.AND P1, PT, R96, UR29, P1 ;  /* 0x0000001d60007c0c */ /* 0x000fc40008f21270 */
[----:B------:R-:W-:Y:S02]  /*2a50*/  LOP3.LUT R97, R5, 0x4, RZ, 0xfc, !PT ;  /* 0x0000000405617812 */ /* 0x000fe400078efcff */
[----:B------:R-:W-:Y:S01]  /*2a60*/  PLOP3.LUT P2, PT, PT, PT, UP1, 0x80, 0x8 ;  /* 0x000000000008781c */ /* 0x000fe20003f4f018 */
[----:B------:R-:W-:Y:S01]  /*2a70*/  IMAD.MOV.U32 R105, RZ, RZ, R102 ;  /* 0x000000ffff697224 */ /* 0x000fe200078e0066 */
[----:B------:R-:W-:Y:S01]  /*2a80*/  LEA.HI.X.SX32 R69, R69, R199, 0x1, P6 ;  /* 0x000000c745457211 */ /* 0x000fe200030f0eff */
[----:B------:R-:W-:Y:S01]  /*2a90*/  IMAD R85, R85, UR8, RZ ;  /* 0x0000000855557c24 */ /* 0x000fe2000f8e02ff */
[----:B------:R-:W-:Y:S02]  /*2aa0*/  ISETP.LT.AND P2, PT, R97, UR29, P2 ;  /* 0x0000001d61007c0c */ /* 0x000fe40009741270 */
[----:B------:R-:W-:Y:S01]  /*2ab0*/  IADD3 R76, P6, PT, R77, R198, RZ ;  /* 0x000000c64d4c7210 */ /* 0x000fe20007fde0ff */
[----:B------:R-:W-:Y:S01]  /*2ac0*/  @!P3 IMAD.MOV R105, RZ, RZ, -R105 ;  /* 0x000000ffff69b224 */ /* 0x000fe200078e0a69 */
[----:B------:R-:W-:-:S02]  /*2ad0*/  PRMT R243, RZ, 0x7610, R243 ;  /* 0x00007610fff37816 */ /* 0x000fc400000000f3 */
[----:B------:R-:W-:Y:S01]  /*2ae0*/  IADD3 R102, P3, PT, R103, R154, RZ ;  /* 0x0000009a67667210 */ /* 0x000fe20007f7e0ff */
[----:B------:R-:W-:Y:S01]  /*2af0*/  IMAD R93, R93, UR8, RZ ;  /* 0x000000085d5d7c24 */ /* 0x000fe2000f8e02ff */
[----:B------:R-:W-:Y:S02]  /*2b00*/  LEA.HI.X.SX32 R77, R77, R199, 0x1, P6 ;  /* 0x000000c74d4d7211 */ /* 0x000fe400030f0eff */
[----:B------:R-:W-:Y:S01]  /*2b10*/  IADD3 R84, P6, PT, R85, R198, RZ ;  /* 0x000000c655547210 */ /* 0x000fe20007fde0ff */
[----:B------:R-:W2:Y:S01]  /*2b20*/  @P1 LDG.E.U8 R243, desc[UR26][R98.64] ;  /* 0x0000001a62f31981 */ /* 0x000ea2000c1e1100 */
[----:B------:R-:W-:Y:S02]  /*2b30*/  PRMT R201, RZ, 0x7610, R201 ;  /* 0x00007610ffc97816 */ /* 0x000fe400000000c9 */
[----:B------:R-:W-:Y:S01]  /*2b40*/  LEA.HI.X.SX32 R103, R103, R155, 0x1, P3 ;  /* 0x0000009b67677211 */ /* 0x000fe200018f0eff */
[----:B------:R-:W-:Y:S01]  /*2b50*/  IMAD R101, R101, UR8, RZ ;  /* 0x0000000865657c24 */ /* 0x000fe2000f8e02ff */
[----:B------:R-:W-:-:S02]  /*2b60*/  LEA.HI.X.SX32 R85, R85, R199, 0x1, P6 ;  /* 0x000000c755557211 */ /* 0x000fc400030f0eff */
[----:B------:R-:W-:Y:S01]  /*2b70*/  LOP3.LUT R104, R5, 0xc, RZ, 0xfc, !PT ;  /* 0x0000000c05687812 */ /* 0x000fe200078efcff */
[----:B------:R-:W2:Y:S01]  /*2b80*/  @P2 LDG.E.U8 R201, desc[UR26][R102.64] ;  /* 0x0000001a66c92981 */ /* 0x000ea2000c1e1100 */
[----:B------:R-:W-:Y:S02]  /*2b90*/  PLOP3.LUT P1, PT, PT, PT, UP1, 0x80, 0x8 ;  /* 0x000000000008781c */ /* 0x000fe40003f2f018 */
[CC--:B------:R-:W-:Y:S02]  /*2ba0*/  IADD3 R92, P6, PT, R93.reuse, R198.reuse, RZ ;  /* 0x000000c65d5c7210 */ /* 0x0c0fe40007fde0ff */
[----:B------:R-:W-:Y:S02]  /*2bb0*/  SEL R107, R168, R105, !P5 ;  /* 0x00000069a86b7207 */ /* 0x000fe40006800000 */
[----:B------:R-:W-:Y:S02]  /*2bc0*/  ISETP.LT.AND P2, PT, R104, UR29, P1 ;  /* 0x0000001d68007c0c */ /* 0x000fe40008f41270 */
[----:B------:R-:W-:Y:S01]  /*2bd0*/  LEA.HI.X.SX32 R93, R93, R199, 0x1, P6 ;  /* 0x000000c75d5d7211 */ /* 0x000fe200030f0eff */
[----:B------:R-:W-:Y:S01]  /*2be0*/  IMAD R107, R107, UR8, RZ ;  /* 0x000000086b6b7c24 */ /* 0x000fe2000f8e02ff */
[----:B------:R-:W-:-:S02]  /*2bf0*/  IADD3 R100, P6, PT, R101, R198, RZ ;  /* 0x000000c665647210 */ /* 0x000fc40007fde0ff */
[----:B------:R-:W-:Y:S02]  /*2c00*/  LOP3.LUT R105, R5, 0x14, RZ, 0xfc, !PT ;  /* 0x0000001405697812 */ /* 0x000fe400078efcff */
[----:B------:R-:W-:Y:S02]  /*2c10*/  PLOP3.LUT P1, PT, PT, PT, UP1, 0x80, 0x8 ;  /* 0x000000000008781c */ /* 0x000fe40003f2f018 */
[----:B------:R-:W-:Y:S02]  /*2c20*/  IADD3 R108, P3, PT, R109, R154, RZ ;  /* 0x0000009a6d6c7210 */ /* 0x000fe40007f7e0ff */
[----:B------:R-:W-:Y:S02]  /*2c30*/  LEA.HI.X.SX32 R101, R101, R199, 0x1, P6 ;  /* 0x000000c765657211 */ /* 0x000fe400030f0eff */
[----:B------:R-:W-:Y:S02]  /*2c40*/  PRMT R227, RZ, 0x7610, R227 ;  /* 0x00007610ffe37816 */ /* 0x000fe400000000e3 */
[----:B------:R-:W-:-:S02]  /*2c50*/  IADD3 R106, P6, PT, R107, R198, RZ ;  /* 0x000000c66b6a7210 */ /* 0x000fc40007fde0ff */
[----:B------:R-:W-:Y:S02]  /*2c60*/  ISETP.LT.AND P1, PT, R105, UR29, P1 ;  /* 0x0000001d69007c0c */ /* 0x000fe40008f21270 */
[----:B------:R-:W-:Y:S02]  /*2c70*/  LEA.HI.X.SX32 R109, R109, R155, 0x1, P3 ;  /* 0x0000009b6d6d7211 */ /* 0x000fe400018f0eff */
[----:B------:R-:W-:Y:S02]  /*2c80*/  ISETP.GE.AND P3, PT, R63, RZ, PT ;  /* 0x000000ff3f00720c */ /* 0x000fe40003f66270 */
[----:B------:R-:W-:Y:S01]  /*2c90*/  LEA.HI.X.SX32 R107, R107, R199, 0x1, P6 ;  /* 0x000000c76b6b7211 */ /* 0x000fe200030f0eff */
[----:B------:R-:W2:Y:S01]  /*2ca0*/  @P2 LDG.E.U8 R227, desc[UR26][R108.64] ;  /* 0x0000001a6ce32981 */ /* 0x000ea2000c1e1100 */
[----:B------:R-:W-:Y:S02]  /*2cb0*/  IADD3 R110, P6, PT, R111, R154, RZ ;  /* 0x0000009a6f6e7210 */ /* 0x000fe40007fde0ff */
[----:B------:R-:W-:-:S02]  /*2cc0*/  LOP3.LUT R112, R5, 0x1c, RZ, 0xfc, !PT ;  /* 0x0000001c05707812 */ /* 0x000fc400078efcff */
[----:B------:R-:W-:Y:S02]  /*2cd0*/  PLOP3.LUT P2, PT, PT, PT, UP1, 0x80, 0x8 ;  /* 0x000000000008781c */ /* 0x000fe40003f4f018 */
[----:B------:R-:W-:Y:S02]  /*2ce0*/  PRMT R229, RZ, 0x7610, R229 ;  /* 0x00007610ffe57816 */ /* 0x000fe400000000e5 */
[----:B------:R-:W-:Y:S01]  /*2cf0*/  LEA.HI.X.SX32 R111, R111, R155, 0x1, P6 ;  /* 0x0000009b6f6f7211 */ /* 0x000fe200030f0eff */
[----:B------:R-:W-:Y:S01]  /*2d00*/  IMAD.MOV.U32 R119, RZ, RZ, R113 ;  /* 0x000000ffff777224 */ /* 0x000fe200078e0071 */
[----:B------:R-:W-:-:S03]  /*2d10*/  ISETP.LT.AND P2, PT, R112, UR29, P2 ;  /* 0x0000001d70007c0c */ /* 0x000fc60009741270 */
[----:B------:R-:W2:Y:S01]  /*2d20*/  @P1 LDG.E.U8 R229, desc[UR26][R110.64] ;  /* 0x0000001a6ee51981 */ /* 0x000ea2000c1e1100 */
[----:B------:R-:W-:Y:S01]  /*2d30*/  IADD3 R116, P1, PT, R117, R154, RZ ;  /* 0x0000009a75747210 */ /* 0x000fe20007f3e0ff */
[----:B------:R-:W-:Y:S01]  /*2d40*/  @!P3 IMAD.MOV R119, RZ, RZ, -R119 ;  /* 0x000000ffff77b224 */ /* 0x000fe200078e0a77 */
[----:B------:R-:W-:Y:S02]  /*2d50*/  LOP3.LUT R113, R5, 0x24, RZ, 0xfc, !PT ;  /* 0x0000002405717812 */ /* 0x000fe400078efcff */
[----:B------:R-:W-:Y:S02]  /*2d60*/  PLOP3.LUT P3, PT, PT, PT, UP1, 0x80, 0x8 ;  /* 0x000000000008781c */ /* 0x000fe40003f6f018 */
[----:B------:R-:W-:Y:S02]  /*2d70*/  PRMT R231, RZ, 0x7610, R231 ;  /* 0x00007610ffe77816 */ /* 0x000fe400000000e7 */
[----:B------:R-:W-:Y:S02]  /*2d80*/  LEA.HI.X.SX32 R117, R117, R155, 0x1, P1 ;  /* 0x0000009b75757211 */ /* 0x000fe400008f0eff */
[----:B------:R-:W-:-:S03]  /*2d90*/  ISETP.LT.AND P3, PT, R113, UR29, P3 ;  /* 0x0000001d71007c0c */ /* 0x000fc60009f61270 */
[----:B------:R-:W2:Y:S01]  /*2da0*/  @P2 LDG.E.U8 R231, desc[UR26][R116.64] ;  /* 0x0000001a74e72981 */ /* 0x000ea2000c1e1100 */
[CC--:B------:R-:W-:Y:S02]  /*2db0*/  IADD3 R120, P2, PT, R121.reuse, R154.reuse, RZ ;  /* 0x0000009a79787210 */ /* 0x0c0fe40007f5e0ff */
[----:B------:R-:W-:Y:S02]  /*2dc0*/  PRMT R233, RZ, 0x7610, R233 ;  /* 0x00007610ffe97816 */ /* 0x000fe400000000e9 */
[----:B------:R-:W-:Y:S02]  /*2dd0*/  LEA.HI.X.SX32 R121, R121, R155, 0x1, P2 ;  /* 0x0000009b79797211 */ /* 0x000fe400010f0eff */
[----:B------:R-:W-:-:S03]  /*2de0*/  IADD3 R122, P2, PT, R123, R154, RZ ;  /* 0x0000009a7b7a7210 */ /* 0x000fc60007f5e0ff */
[----:B------:R-:W2:Y:S01]  /*2df0*/  @P3 LDG.E.U8 R233, desc[UR26][R120.64] ;  /* 0x0000001a78e93981 */ /* 0x000ea2000c1e1100 */
[----:B------:R-:W-:Y:S02]  /*2e00*/  ISETP.GE.AND P3, PT, R39, RZ, PT ;  /* 0x000000ff2700720c */ /* 0x000fe40003f66270 */
[-C--:B------:R-:W-:Y:S02]  /*2e10*/  LEA.HI.X.SX32 R123, R123, R155.reuse, 0x1, P2 ;  /* 0x0000009b7b7b7211 */ /* 0x080fe400010f0eff */
[----:B------:R-:W-:Y:S02]  /*2e20*/  IADD3 R128, P2, PT, R129, R154, RZ ;  /* 0x0000009a81807210 */ /* 0x000fe40007f5e0ff */
[----:B------:R-:W-:Y:S02]  /*2e30*/  LOP3.LUT R124, R5, 0x3c, RZ, 0xfc, !PT ;  /* 0x0000003c057c7812 */ /* 0x000fe400078efcff */
[----:B------:R-:W-:Y:S02]  /*2e40*/  LEA.HI.X.SX32 R129, R129, R155, 0x1, P2 ;  /* 0x0000009b81817211 */ /* 0x000fe400010f0eff */
[----:B------:R-:W-:Y:S01]  /*2e50*/  PLOP3.LUT P2, PT, PT, PT, UP1, 0x80, 0x8 ;  /* 0x000000000008781c */ /* 0x000fe20003f4f018 */
[----:B------:R-:W-:Y:S01]  /*2e60*/  IMAD.MOV.U32 R133, RZ, RZ, R132 ;  /* 0x000000ffff857224 */ /* 0x000fe200078e0084 */
[----:B------:R-:W-:Y:S01]  /*2e70*/  ISETP.GE.AND P6, PT, R3, RZ, PT ;  /* 0x000000ff0300720c */ /* 0x000fe20003fc6270 */
[----:B------:R-:W-:Y:S01]  /*2e80*/  IMAD R135, R126, 0x2, R135 ;  /* 0x000000027e877824 */ /* 0x000fe200078e0287 */
        /* <DEDUP_REMOVED lines=8> */
[----:B------:R-:W-:Y:S01]  /*2f10*/  LEA.HI.X.SX32 R133, R135, R155, 0x1, P3 ;  /* 0x0000009b87857211 */ /* 0x000fe200018f0eff */
[----:B------:R-:W-:Y:S01]  /*2f20*/  IMAD R135, R7, R126, RZ ;  /* 0x0000007e07877224 */ /* 0x000fe200078e02ff */
[----:B------:R-:W-:Y:S01]  /*2f30*/  PRMT R235, RZ, 0x7610, R235 ;  /* 0x00007610ffeb7816 */ /* 0x000fe200000000eb */
[----:B------:R-:W-:Y:S01]  /*2f40*/  @!P6 IMAD.MOV R115, RZ, RZ, -R115 ;  /* 0x000000ffff73e224 */ /* 0x000fe200078e0a73 */
[----:B------:R-:W-:Y:S01]  /*2f50*/  ISETP.GE.AND P3, PT, R43, RZ, PT ;  /* 0x000000ff2b00720c */ /* 0x000fe20003f66270 */
[----:B------:R-:W3:Y:S01]  /*2f60*/  @P2 LDG.E.U8 R239, desc[UR26][R132.64] ;  /* 0x0000001a84ef2981 */ /* 0x000ee2000c1e1100 */
[----:B------:R-:W-:Y:S02]  /*2f70*/  IADD3 R134, P2, PT, R135, R154, RZ ;  /* 0x0000009a87867210 */ /* 0x000fe40007f5e0ff */
[----:B------:R-:W-:Y:S01]  /*2f80*/  SEL R131, R168, R115, !P5 ;  /* 0x00000073a8837207 */ /* 0x000fe20006800000 */
[----:B------:R-:W3:Y:S01]  /*2f90*/  @P1 LDG.E.U8 R235, desc[UR26][R122.64] ;  /* 0x0000001a7aeb1981 */ /* 0x000ee2000c1e1100 */
[----:B------:R-:W-:-:S02]  /*2fa0*/  LOP3.LUT R115, R5, 0x34, RZ, 0xfc, !PT ;  /* 0x0000003405737812 */ /* 0x000fc400078efcff */
[----:B------:R-:W-:Y:S02]  /*2fb0*/  PLOP3.LUT P1, PT, PT, PT, UP1, 0x80, 0x8 ;  /* 0x000000000008781c */ /* 0x000fe40003f2f018 */
[----:B------:R-:W-:Y:S02]  /*2fc0*/  LEA.HI.X.SX32 R135, R135, R155, 0x1, P2 ;  /* 0x0000009b87877211 */ /* 0x000fe400010f0eff */
[----:B------:R-:W-:Y:S01]  /*2fd0*/  PLOP3.LUT P2, PT, PT, PT, UP1, 0x80, 0x8 ;  /* 0x000000000008781c */ /* 0x000fe20003f4f018 */
[----:B------:R-:W-:Y:S01]  /*2fe0*/  IMAD.MOV.U32 R139, RZ, RZ, R138 ;  /* 0x000000ffff8b7224 */ /* 0x000fe200078e008a */
[----:B------:R-:W-:Y:S01]  /*2ff0*/  ISETP.LT.AND P1, PT, R115, UR29, P1 ;  /* 0x0000001d73007c0c */ /* 0x000fe20008f21270 */
[C---:B------:R-:W-:Y:S01]  /*3000*/  IMAD R140, R9.reuse, R126, RZ ;  /* 0x0000007e098c7224 */ /* 0x040fe200078e02ff */
[----:B------:R-:W-:Y:S01]  /*3010*/  ISETP.LT.AND P2, PT, R9, UR29, P2 ;  /* 0x0000001d09007c0c */ /* 0x000fe20009741270 */
[----:B------:R-:W-:Y:S01]  /*3020*/  @!P3 IMAD.MOV R139, RZ, RZ, -R139 ;  /* 0x000000ffff8bb224 */ /* 0x000fe200078e0a8b */
[----:B------:R-:W-:-:S02]  /*3030*/  SEL R119, R168, R119, !P5 ;  /* 0x00000077a8777207 */ /* 0x000fc40006800000 */
[----:B------:R-:W-:Y:S02]  /*3040*/  IADD3 R138, P3, PT, R140, R154, RZ ;  /* 0x0000009a8c8a7210 */ /* 0x000fe40007f7e0ff */
[----:B------:R-:W-:Y:S01]  /*3050*/  PRMT R237, RZ, 0x7610, R237 ;  /* 0x00007610ffed7816 */ /* 0x000fe200000000ed */
[----:B------:R-:W-:Y:S01]  /*3060*/  IMAD R119, R119, UR8, RZ ;  /* 0x0000000877777c24 */ /* 0x000fe2000f8e02ff */
[----:B------:R-:W-:Y:S02]  /*3070*/  PRMT R225, RZ, 0x7610, R225 ;  /* 0x00007610ffe17816 */ /* 0x000fe400000000e1 */
[----:B------:R-:W-:Y:S01]  /*3080*/  SEL R144, R168, R139, !P5 ;  /* 0x0000008ba8907207 */ /* 0x000fe20006800000 */
[----:B------:R-:W-:Y:S01]  /*3090*/  IMAD R143, R11, R126, RZ ;  /* 0x0000007e0b8f7224 */ /* 0x000fe200078e02ff */
[----:B------:R-:W-:Y:S01]  /*30a0*/  LEA.HI.X.SX32 R139, R140, R155, 0x1, P3 ;  /* 0x0000009b8c8b7211 */ /* 0x000fe200018f0eff */
[----:B------:R-:W5:Y:S01]  /*30b0*/  @P1 LDG.E.U8 R237, desc[UR26][R128.64] ;  /* 0x0000001a80ed1981 */ /* 0x000f62000c1e1100 */
[----:B------:R-:W-:Y:S01]  /*30c0*/  PLOP3.LUT P1, PT, PT, PT, UP1, 0x80, 0x8 ;  /* 0x000000000008781c */ /* 0x000fe20003f2f018 */
[----:B------:R-:W-:Y:S01]  /*30d0*/  IMAD R131, R131, UR8, RZ ;  /* 0x0000000883837c24 */ /* 0x000fe2000f8e02ff */
[----:B------:R-:W-:Y:S01]  /*30e0*/  IADD3 R118, P6, PT, R119, R198, RZ ;  /* 0x000000c677767210 */ /* 0x000fe20007fde0ff */
[----:B------:R-:W5:Y:S01]  /*30f0*/  @P2 LDG.E.U8 R225, desc[UR26][R138.64] ;  /* 0x0000001a8ae12981 */ /* 0x000f62000c1e1100 */
[----:B------:R-:W-:-:S02]  /*3100*/  ISETP.GE.AND P3, PT, R47, RZ, PT ;  /* 0x000000ff2f00720c */ /* 0x000fc40003f66270 */
[----:B------:R-:W-:Y:S02]  /*3110*/  IADD3 R142, P2, PT, R143, R154, RZ ;  /* 0x0000009a8f8e7210 */ /* 0x000fe40007f5e0ff */
[----:B------:R-:W-:Y:S01]  /*3120*/  ISETP.LT.AND P1, PT, R7, UR29, P1 ;  /* 0x0000001d07007c0c */ /* 0x000fe20008f21270 */
[----:B------:R-:W-:Y:S01]  /*3130*/  IMAD R137, R137, UR8, RZ ;  /* 0x0000000889897c24 */ /* 0x000fe2000f8e02ff */
[----:B------:R-:W-:Y:S02]  /*3140*/  LEA.HI.X.SX32 R119, R119, R199, 0x1, P6 ;  /* 0x000000c777777211 */ /* 0x000fe400030f0eff */
[-C--:B------:R-:W-:Y:S02]  /*3150*/  IADD3 R130, P6, PT, R131, R198.reuse, RZ ;  /* 0x000000c683827210 */ /* 0x080fe40007fde0ff */
[----:B------:R-:W-:Y:S02]  /*3160*/  LEA.HI.X.SX32 R143, R143, R155, 0x1, P2 ;  /* 0x0000009b8f8f7211 */ /* 0x000fe400010f0eff */
[----:B------:R-:W-:Y:S01]  /*3170*/  ISETP.GE.AND P2, PT, R36, RZ, PT ;  /* 0x000000ff2400720c */ /* 0x000fe20003f46270 */
[----:B------:R-:W-:Y:S01]  /*3180*/  IMAD R144, R144, UR8, RZ ;  /* 0x0000000890907c24 */ /* 0x000fe2000f8e02ff */
[----:B------:R-:W-:Y:S01]  /*3190*/  LEA.HI.X.SX32 R131, R131, R199, 0x1, P6 ;  /* 0x000000c783837211 */ /* 0x000fe200030f0eff */
[----:B------:R-:W-:Y:S01]  /*31a0*/  IMAD.MOV.U32 R149, RZ, RZ, R141 ;  /* 0x000000ffff957224 */ /* 0x000fe200078e008d */
[----:B------:R-:W-:-:S02]  /*31b0*/  IADD3 R136, P6, PT, R137, R198, RZ ;  /* 0x000000c689887210 */ /* 0x000fc40007fde0ff */
[----:B------:R-:W-:Y:S01]  /*31c0*/  PRMT R202, RZ, 0x7610, R202 ;  /* 0x00007610ffca7816 */ /* 0x000fe200000000ca */
[----:B------:R-:W-:Y:S01]  /*31d0*/  @!P3 IMAD.MOV R149, RZ, RZ, -R149 ;  /* 0x000000ffff95b224 */ /* 0x000fe200078e0a95 */
[-C--:B------:R-:W-:Y:S02]  /*31e0*/  LEA.HI.X.SX32 R137, R137, R199.reuse, 0x1, P6 ;  /* 0x000000c789897211 */ /* 0x080fe400030f0eff */
[C---:B------:R-:W-:Y:S02]  /*31f0*/  IADD3 R140, P6, PT, R144.reuse, R198, RZ ;  /* 0x000000c6908c7210 */ /* 0x040fe40007fde0ff */
[----:B------:R-:W-:Y:S01]  /*3200*/  ISETP.GE.AND P3, PT, R37, RZ, PT ;  /* 0x000000ff2500720c */ /* 0x000fe20003f66270 */
[----:B------:R-:W5:Y:S01]  /*3210*/  @P1 LDG.E.U8 R202, desc[UR26][R134.64] ;  /* 0x0000001a86ca1981 */ /* 0x000f62000c1e1100 */
[----:B------:R-:W-:Y:S01]  /*3220*/  PLOP3.LUT P1, PT, PT, PT, UP1, 0x80, 0x8 ;  /* 0x000000000008781c */ /* 0x000fe20003f2f018 */
[----:B------:R-:W-:Y:S01]  /*3230*/  @!P2 IMAD.MOV R173, RZ, RZ, -R173 ;  /* 0x000000ffffada224 */ /* 0x000fe200078e0aad */
[----:B------:R-:W-:-:S02]  /*3240*/  LEA.HI.X.SX32 R141, R144, R199, 0x1, P6 ;  /* 0x000000c7908d7211 */ /* 0x000fc400030f0eff */
[----:B------:R-:W-:Y:S02]  /*3250*/  SEL R149, R168, R149, !P5 ;  /* 0x00000095a8957207 */ /* 0x000fe40006800000 */
[-C--:B------:R-:W-:Y:S02]  /*3260*/  IADD3 R144, P2, PT, R145, R154.reuse, RZ ;  /* 0x0000009a91907210 */ /* 0x080fe40007f5e0ff */
[----:B------:R-:W-:Y:S01]  /*3270*/  ISETP.LT.AND P1, PT, R11, UR29, P1 ;  /* 0x0000001d0b007c0c */ /* 0x000fe20008f21270 */
[----:B------:R-:W-:Y:S01]  /*3280*/  IMAD R149, R149, UR8, RZ ;  /* 0x0000000895957c24 */ /* 0x000fe2000f8e02ff */
[----:B------:R-:W-:Y:S02]  /*3290*/  LEA.HI.X.SX32 R145, R145, R155, 0x1, P2 ;  /* 0x0000009b91917211 */ /* 0x000fe400010f0eff */
[----:B------:R-:W-:Y:S01]  /*32a0*/  IADD3 R150, P2, PT, R151, R154, RZ ;  /* 0x0000009a97967210 */ /* 0x000fe20007f5e0ff */
[----:B------:R-:W-:Y:S01]  /*32b0*/  @!P3 IMAD.MOV R175, RZ, RZ, -R175 ;  /* 0x000000ffffafb224 */ /* 0x000fe200078e0aaf */
[----:B------:R-:W-:-:S02]  /*32c0*/  PRMT R223, RZ, 0x7610, R223 ;  /* 0x00007610ffdf7816 */ /* 0x000fc400000000df */
[----:B------:R-:W-:Y:S02]  /*32d0*/  IADD3 R146, P6, PT, R147, R154, RZ ;  /* 0x0000009a93927210 */ /* 0x000fe40007fde0ff */
[----:B------:R-:W-:Y:S02]  /*32e0*/  IADD3 R148, P3, PT, R149, R198, RZ ;  /* 0x000000c695947210 */ /* 0x000fe40007f7e0ff */
[-C--:B------:R-:W-:Y:S01]  /*32f0*/  LEA.HI.X.SX32 R151, R151, R155.reuse, 0x1, P2 ;  /* 0x0000009b97977211 */ /* 0x080fe200010f0eff */
[----:B------:R-:W-:Y:S01]  /*3300*/  IMAD R157, R13, R126, RZ ;  /* 0x0000007e0d9d7224 */ /* 0x000fe200078e02ff */
[----:B------:R-:W-:Y:S01]  /*3310*/  ISETP.GE.AND P2, PT, R51, RZ, PT ;  /* 0x000000ff3300720c */ /* 0x000fe20003f46270 */
[----:B------:R-:W5:Y:S01]  /*3320*/  @P1 LDG.E.U8 R223, desc[UR26][R142.64] ;  /* 0x0000001a8edf1981 */ /* 0x000f62000c1e1100 */
[----:B------:R-:W-:Y:S02]  /*3330*/  LEA.HI.X.SX32 R147, R147, R155, 0x1, P6 ;  /* 0x0000009b93937211 */ /* 0x000fe400030f0eff */
[----:B------:R-:W-:-:S02]  /*3340*/  IADD3 R152, P6, PT, R153, R154, RZ ;  /* 0x0000009a99987210 */ /* 0x000fc40007fde0ff */
[----:B------:R-:W-:Y:S02]  /*3350*/  LEA.HI.X.SX32 R149, R149, R199, 0x1, P3 ;  /* 0x000000c795957211 */ /* 0x000fe400018f0eff */
[----:B------:R-:W-:Y:S02]  /*3360*/  ISETP.GE.AND P3, PT, R55, RZ, PT ;  /* 0x000000ff3700720c */ /* 0x000fe40003f66270 */
[----:B------:R-:W-:Y:S02]  /*3370*/  ISETP.GE.AND P1, PT, R40, RZ, PT ;  /* 0x000000ff2800720c */ /* 0x000fe40003f26270 */
[----:B------:R-:W-:Y:S02]  /*3380*/  LEA.HI.X.SX32 R153, R153, R155, 0x1, P6 ;  /* 0x0000009b99997211 */ /* 0x000fe400030f0eff */
[----:B------:R-:W-:Y:S01]  /*3390*/  IADD3 R154, P6, PT, R157, R154, RZ ;  /* 0x0000009a9d9a7210 */ /* 0x000fe20007fde0ff */
[----:B------:R-:W-:-:S03]  /*33a0*/  @!P2 IMAD.MOV R156, RZ, RZ, -R156 ;  /* 0x000000ffff9ca224 */ /* 0x000fc600078e0a9c */
[----:B------:R-:W-:Y:S01]  /*33b0*/  LEA.HI.X.SX32 R155, R157, R155, 0x1, P6 ;  /* 0x0000009b9d9b7211 */ /* 0x000fe200030f0eff */
[----:B------:R-:W-:Y:S01]  /*33c0*/  IMAD.MOV.U32 R157, RZ, RZ, R125 ;  /* 0x000000ffff9d7224 */ /* 0x000fe200078e007d */
[----:B------:R-:W-:-:S03]  /*33d0*/  SEL R156, R168, R156, !P5 ;  /* 0x0000009ca89c7207 */ /* 0x000fc60006800000 */
[----:B------:R-:W-:Y:S02]  /*33e0*/  @!P3 IMAD.MOV R157, RZ, RZ, -R157 ;  /* 0x000000ffff9db224 */ /* 0x000fe400078e0a9d */
[----:B------:R-:W-:Y:S01]  /*33f0*/  @!P1 IMAD.MOV R177, RZ, RZ, -R177 ;  /* 0x000000ffffb19224 */ /* 0x000fe200078e0ab1 */
[----:B------:R-:W-:Y:S02]  /*3400*/  ISETP.GE.AND P1, PT, R41, RZ, PT ;  /* 0x000000ff2900720c */ /* 0x000fe40003f26270 */
[----:B------:R-:W-:Y:S01]  /*3410*/  SEL R159, R168, R157, !P5 ;  /* 0x0000009da89f7207 */ /* 0x000fe20006800000 */
[----:B------:R-:W-:Y:S01]  /*3420*/  IMAD R157, R156, UR8, RZ ;  /* 0x000000089c9d7c24 */ /* 0x000fe2000f8e02ff */
[----:B------:R-:W-:-:S04]  /*3430*/  ISETP.GE.AND P2, PT, R45, RZ, PT ;  /* 0x000000ff2d00720c */ /* 0x000fc80003f46270 */
[C---:B------:R-:W-:Y:S02]  /*3440*/  IADD3 R156, P3, PT, R157.reuse, R198, RZ ;  /* 0x000000c69d9c7210 */ /* 0x040fe40007f7e0ff */
[----:B------:R-:W-:Y:S02]  /*3450*/  ISETP.GE.AND P6, PT, R44, RZ, PT ;  /* 0x000000ff2c00720c */ /* 0x000fe40003fc6270 */
[----:B------:R-:W-:Y:S01]  /*3460*/  LEA.HI.X.SX32 R157, R157, R199, 0x1, P3 ;  /* 0x000000c79d9d7211 */ /* 0x000fe200018f0eff */
[----:B------:R-:W-:Y:S01]  /*3470*/  @!P1 IMAD.MOV R179, RZ, RZ, -R179 ;  /* 0x000000ffffb39224 */ /* 0x000fe200078e0ab3 */
[----:B------:R-:W-:Y:S02]  /*3480*/  PLOP3.LUT P1, PT, PT, PT, UP1, 0x80, 0x8 ;  /* 0x000000000008781c */ /* 0x000fe40003f2f018 */
[----:B------:R-:W-:Y:S02]  /*3490*/  ISETP.GE.AND P3, PT, R60, RZ, PT ;  /* 0x000000ff3c00720c */ /* 0x000fe40003f66270 */
[----:B------:R-:W-:Y:S01]  /*34a0*/  ISETP.LT.AND P1, PT, R13, UR29, P1 ;  /* 0x0000001d0d007c0c */ /* 0x000fe20008f21270 */
[----:B------:R-:W-:Y:S01]  /*34b0*/  IMAD R159, R159, UR8, RZ ;  /* 0x000000089f9f7c24 */ /* 0x000fe2000f8e02ff */
[----:B------:R-:W-:Y:S01]  /*34c0*/  PRMT R221, RZ, 0x7610, R221 ;  /* 0x00007610ffdd7816 */ /* 0x000fe200000000dd */
[----:B------:R-:W-:Y:S01]  /*34d0*/  @!P2 IMAD.MOV R183, RZ, RZ, -R183 ;  /* 0x000000ffffb7a224 */ /* 0x000fe200078e0ab7 */
[----:B------:R-:W-:Y:S01]  /*34e0*/  LOP3.LUT R125, R5, 0x6, RZ, 0xfc, !PT ;  /* 0x00000006057d7812 */ /* 0x000fe200078efcff */
[----:B------:R-:W-:Y:S01]  /*34f0*/  @!P6 IMAD.MOV R181, RZ, RZ, -R181 ;  /* 0x000000ffffb5e224 */ /* 0x000fe200078e0ab5 */
[----:B------:R-:W-:-:S02]  /*3500*/  PLOP3.LUT P2, PT, PT, PT, UP1, 0x80, 0x8 ;  /* 0x000000000008781c */ /* 0x000fc40003f4f018 */
[----:B------:R-:W-:-:S03]  /*3510*/  IADD3 R158, P6, PT, R159, R198, RZ ;  /* 0x000000c69f9e7210 */ /* 0x000fc60007fde0ff */
[----:B------:R-:W-:Y:S01]  /*3520*/  @!P3 IMAD.MOV R174, RZ, RZ, -R174 ;  /* 0x000000ffffaeb224 */ /* 0x000fe200078e0aae */
[----:B------:R-:W-:Y:S01]  /*3530*/  ISETP.GE.AND P3, PT, R49, RZ, PT ;  /* 0x000000ff3100720c */ /* 0x000fe20003f66270 */
[----:B------:R-:W5:Y:S01]  /*3540*/  @P1 LDG.E.U8 R221, desc[UR26][R154.64] ;  /* 0x0000001a9add1981 */ /* 0x000f62000c1e1100 */
[----:B------:R-:W-:Y:S02]  /*3550*/  ISETP.LT.AND P2, PT, R125, UR29, P2 ;  /* 0x0000001d7d007c0c */ /* 0x000fe40009741270 */
[----:B------:R-:W-:Y:S02]  /*3560*/  LEA.HI.X.SX32 R159, R159, R199, 0x1, P6 ;  /* 0x000000c79f9f7211 */ /* 0x000fe400030f0eff */
[----:B------:R-:W-:Y:S02]  /*3570*/  ISETP.GE.AND P1, PT, R52, RZ, PT ;  /* 0x000000ff3400720c */ /* 0x000fe40003f26270 */
[----:B------:R-:W-:Y:S01]  /*3580*/  ISETP.GE.AND P6, PT, R48, RZ, PT ;  /* 0x000000ff3000720c */ /* 0x000fe20003fc6270 */
[----:B------:R-:W-:Y:S01]  /*3590*/  IMAD.MOV.U32 R185, RZ, RZ, R163 ;  /* 0x000000ffffb97224 */ /* 0x000fe200078e00a3 */
[----:B------:R-:W-:Y:S01]  /*35a0*/  SEL R163, R168, R174, !P5 ;  /* 0x000000aea8a37207 */ /* 0x000fe20006800000 */
[----:B------:R-:W-:Y:S01]  /*35b0*/  IMAD.MOV.U32 R187, RZ, RZ, R162 ;  /* 0x000000ffffbb7224 */ /* 0x000fe200078e00a2 */
[----:B------:R-:W-:Y:S01]  /*35c0*/  PRMT R219, RZ, 0x7610, R219 ;  /* 0x00007610ffdb7816 */ /* 0x000fe200000000db */
[----:B------:R-:W-:Y:S01]  /*35d0*/  IMAD.MOV.U32 R189, RZ, RZ, R160 ;  /* 0x000000ffffbd7224 */ /* 0x000fe200078e00a0 */
[----:B------:R-:W-:Y:S01]  /*35e0*/  LOP3.LUT R160, R5, 0x16, RZ, 0xfc, !PT ;  /* 0x0000001605a07812 */ /* 0x000fe200078efcff */
[----:B------:R-:W-:Y:S01]  /*35f0*/  @!P3 IMAD.MOV R187, RZ, RZ, -R187 ;  /* 0x000000ffffbbb224 */ /* 0x000fe200078e0abb */
[----:B------:R-:W-:Y:S01]  /*3600*/  PLOP3.LUT P3, PT, PT, PT, UP1, 0x80, 0x8 ;  /* 0x000000000008781c */ /* 0x000fe20003f6f018 */
[----:B------:R-:W-:Y:S01]  /*3610*/  IMAD R163, R163, UR8, RZ ;  /* 0x00000008a3a37c24 */ /* 0x000fe2000f8e02ff */
[----:B------:R-:W5:Y:S01]  /*3620*/  @P2 LDG.E.U8 R219, desc[UR26][R144.64] ;  /* 0x0000001a90db2981 */ /* 0x000f62000c1e1100 */
[----:B------:R-:W-:Y:S01]  /*3630*/  ISETP.GE.AND P2, PT, R53, RZ, PT ;  /* 0x000000ff3500720c */ /* 0x000fe20003f46270 */
[----:B------:R-:W-:Y:S01]  /*3640*/  @!P1 IMAD.MOV R189, RZ, RZ, -R189 ;  /* 0x000000ffffbd9224 */ /* 0x000fe200078e0abd */
[----:B------:R-:W-:Y:S01]  /*3650*/  ISETP.LT.AND P1, PT, R160, UR29, P3 ;  /* 0x0000001da0007c0c */ /* 0x000fe20009f21270 */
[----:B------:R-:W-:Y:S01]  /*3660*/  @!P6 IMAD.MOV R185, RZ, RZ, -R185 ;  /* 0x000000ffffb9e224 */ /* 0x000fe200078e0ab9 */
[----:B------:R-:W-:-:S02]  /*3670*/  IADD3 R162, P6, PT, R163, R198, RZ ;  /* 0x000000c6a3a27210 */ /* 0x000fc40007fde0ff */
[----:B------:R-:W-:Y:S02]  /*3680*/  ISETP.GE.AND P3, PT, R64, RZ, PT ;  /* 0x000000ff4000720c */ /* 0x000fe40003f66270 */
[----:B------:R-:W-:Y:S02]  /*3690*/  LEA.HI.X.SX32 R163, R163, R199, 0x1, P6 ;  /* 0x000000c7a3a37211 */ /* 0x000fe400030f0eff */
[----:B------:R-:W-:Y:S01]  /*36a0*/  ISETP.GE.AND P6, PT, R56, RZ, PT ;  /* 0x000000ff3800720c */ /* 0x000fe20003fc6270 */
[----:B------:R-:W-:Y:S01]  /*36b0*/  IMAD.MOV.U32 R191, RZ, RZ, R161 ;  /* 0x000000ffffbf7224 */ /* 0x000fe200078e00a1 */
[----:B------:R-:W-:-:S03]  /*36c0*/  LOP3.LUT R161, R5, 0x26, RZ, 0xfc, !PT ;  /* 0x0000002605a17812 */ /* 0x000fc600078efcff */
[----:B------:R-:W-:Y:S01]  /*36d0*/  @!P2 IMAD.MOV R191, RZ, RZ, -R191 ;  /* 0x000000ffffbfa224 */ /* 0x000fe200078e0abf */
[----:B------:R-:W-:Y:S01]  /*36e0*/  PLOP3.LUT P2, PT, PT, PT, UP1, 0x80, 0x8 ;  /* 0x000000000008781c */ /* 0x000fe20003f4f018 */
[----:B------:R-:W-:Y:S02]  /*36f0*/  IMAD.MOV.U32 R193, RZ, RZ, R164 ;  /* 0x000000ffffc17224 */ /* 0x000fe400078e00a4 */
[----:B------:R-:W-:Y:S01]  /*3700*/  @!P3 IMAD.MOV R172, RZ, RZ, -R172 ;  /* 0x000000ffffacb224 */ /* 0x000fe200078e0aac */
[----:B------:R-:W-:Y:S02]  /*3710*/  ISETP.GE.AND P3, PT, R57, RZ, PT ;  /* 0x000000ff3900720c */ /* 0x000fe40003f66270 */
[----:B------:R-:W-:Y:S01]  /*3720*/  ISETP.LT.AND P2, PT, R161, UR29, P2 ;  /* 0x0000001da1007c0c */ /* 0x000fe20009741270 */
[----:B------:R-:W-:Y:S01]  /*3730*/  @!P6 IMAD.MOV R193, RZ, RZ, -R193 ;  /* 0x000000ffffc1e224 */ /* 0x000fe200078e0ac1 */
[----:B------:R-:W-:Y:S02]  /*3740*/  SEL R172, R168, R172, !P5 ;  /* 0x000000aca8ac7207 */ /* 0x000fe40006800000 */
[----:B------:R-:W-:Y:S01]  /*3750*/  ISETP.GE.AND P6, PT, R61, RZ, PT ;  /* 0x000000ff3d00720c */ /* 0x000fe20003fc6270 */
[----:B------:R-:W-:Y:S01]  /*3760*/  IMAD.MOV.U32 R195, RZ, RZ, R167 ;  /* 0x000000ffffc37224 */ /* 0x000fe200078e00a7 */
[----:B------:R-:W-:Y:S01]  /*3770*/  PRMT R250, RZ, 0x7610, R250 ;  /* 0x00007610fffa7816 */ /* 0x000fe200000000fa */
[----:B------:R-:W-:-:S02]  /*3780*/  IMAD R167, R172, UR8, RZ ;  /* 0x00000008aca77c24 */ /* 0x000fc4000f8e02ff */
[----:B------:R-:W-:Y:S02]  /*3790*/  IMAD.MOV.U32 R197, RZ, RZ, R166 ;  /* 0x000000ffffc57224 */ /* 0x000fe400078e00a6 */
[----:B------:R-:W-:Y:S01]  /*37a0*/  @!P3 IMAD.MOV R195, RZ, RZ, -R195 ;  /* 0x000000ffffc3b224 */ /* 0x000fe200078e0ac3 */
[C---:B------:R-:W-:Y:S01]  /*37b0*/  IADD3 R166, P3, PT, R167.reuse, R198, RZ ;  /* 0x000000c6a7a67210 */ /* 0x040fe20007f7e0ff */
[----:B------:R-:W5:Y:S01]  /*37c0*/  @P2 LDG.E.U8 R250, desc[UR26][R150.64] ;  /* 0x0000001a96fa2981 */ /* 0x000f62000c1e1100 */
[----:B------:R-:W-:Y:S02]  /*37d0*/  ISETP.GE.AND P2, PT, R62, RZ, PT ;  /* 0x000000ff3e00720c */ /* 0x000fe40003f46270 */
[----:B------:R-:W-:Y:S01]  /*37e0*/  PRMT R252, RZ, 0x7610, R252 ;  /* 0x00007610fffc7816 */ /* 0x000fe200000000fc */
[----:B------:R-:W-:Y:S01]  /*37f0*/  @!P6 IMAD.MOV R197, RZ, RZ, -R197 ;  /* 0x000000ffffc5e224 */ /* 0x000fe200078e0ac5 */
[----:B------:R-:W-:Y:S02]  /*3800*/  LEA.HI.X.SX32 R167, R167, R199, 0x1, P3 ;  /* 0x000000c7a7a77211 */ /* 0x000fe400018f0eff */
[----:B------:R-:W-:-:S02]  /*3810*/  ISETP.GE.AND P3, PT, R65, RZ, PT ;  /* 0x000000ff4100720c */ /* 0x000fc40003f66270 */
[----:B------:R-:W-:Y:S01]  /*3820*/  ISETP.GE.AND P6, PT, R66, RZ, PT ;  /* 0x000000ff4200720c */ /* 0x000fe20003fc6270 */
[----:B------:R-:W5:Y:S01]  /*3830*/  @P1 LDG.E.U8 R252, desc[UR26][R146.64] ;  /* 0x0000001a92fc1981 */ /* 0x000f62000c1e1100 */
[----:B------:R-:W-:Y:S02]  /*3840*/  LOP3.LUT R164, R5, 0x36, RZ, 0xfc, !PT ;  /* 0x0000003605a47812 */ /* 0x000fe400078efcff */
[----:B------:R-:W-:Y:S01]  /*3850*/  PLOP3.LUT P1, PT, PT, PT, UP1, 0x80, 0x8 ;  /* 0x000000000008781c */ /* 0x000fe20003f2f018 */
[----:B------:R-:W-:Y:S01]  /*3860*/  @!P2 IMAD.MOV R169, RZ, RZ, -R169 ;  /* 0x000000ffffa9a224 */ /* 0x000fe200078e0aa9 */
[----:B------:R-:W-:Y:S02]  /*3870*/  SEL R173, R168, R173, !P5 ;  /* 0x000000ada8ad7207 */ /* 0x000fe40006800000 */
[----:B------:R-:W-:Y:S02]  /*3880*/  ISETP.LT.AND P1, PT, R164, UR29, P1 ;  /* 0x0000001da4007c0c */ /* 0x000fe40008f21270 */
[C---:B------:R-:W-:Y:S01]  /*3890*/  SEL R177, R168.reuse, R177, !P5 ;  /* 0x000000b1a8b17207 */ /* 0x040fe20006800000 */
[----:B------:R-:W-:Y:S01]  /*38a0*/  @!P3 IMAD.MOV R170, RZ, RZ, -R170 ;  /* 0x000000ffffaab224 */ /* 0x000fe200078e0aaa */
[C---:B------:R-:W-:Y:S01]  /*38b0*/  SEL R181, R168.reuse, R181, !P5 ;  /* 0x000000b5a8b57207 */ /* 0x040fe20006800000 */
[----:B------:R-:W-:Y:S01]  /*38c0*/  @!P6 IMAD.MOV R171, RZ, RZ, -R171 ;  /* 0x000000ffffabe224 */ /* 0x000fe200078e0aab */
[----:B------:R-:W-:-:S02]  /*38d0*/  SEL R175, R168, R175, !P5 ;  /* 0x000000afa8af7207 */ /* 0x000fc40006800000 */
[C---:B------:R-:W-:Y:S02]  /*38e0*/  SEL R185, R168.reuse, R185, !P5 ;  /* 0x000000b9a8b97207 */ /* 0x040fe40006800000 */
[C---:B------:R-:W-:Y:S02]  /*38f0*/  SEL R189, R168.reuse, R189, !P5 ;  /* 0x000000bda8bd7207 */ /* 0x040fe40006800000 */
[C---:B------:R-:W-:Y:S01]  /*3900*/  SEL R174, R168.reuse, R169, !P5 ;  /* 0x000000a9a8ae7207 */ /* 0x040fe20006800000 */
[----:B------:R-:W-:Y:S01]  /*3910*/  IMAD R169, R173, UR8, RZ ;  /* 0x00000008ada97c24 */ /* 0x000fe2000f8e02ff */
[C---:B------:R-:W-:Y:S01]  /*3920*/  SEL R193, R168.reuse, R193, !P5 ;  /* 0x000000c1a8c17207 */ /* 0x040fe20006800000 */
[----:B------:R-:W-:Y:S01]  /*3930*/  IMAD R173, R177, UR8, RZ ;  /* 0x00000008b1ad7c24 */ /* 0x000fe2000f8e02ff */
[----:B------:R-:W-:Y:S01]  /*3940*/  PRMT R248, RZ, 0x7610, R248 ;  /* 0x00007610fff87816 */ /* 0x000fe200000000f8 */
[----:B------:R-:W-:Y:S01]  /*3950*/  IMAD R177, R181, UR8, RZ ;  /* 0x00000008b5b17c24 */ /* 0x000fe2000f8e02ff */
[C---:B------:R-:W-:Y:S01]  /*3960*/  SEL R197, R168.reuse, R197, !P5 ;  /* 0x000000c5a8c57207 */ /* 0x040fe20006800000 */
[----:B------:R-:W-:Y:S01]  /*3970*/  IMAD R181, R185, UR8, RZ ;  /* 0x00000008b9b57c24 */ /* 0x000fe2000f8e02ff */
[----:B------:R-:W-:-:S02]  /*3980*/  SEL R170, R168, R170, !P5 ;  /* 0x000000aaa8aa7207 */ /* 0x000fc40006800000 */
[C---:B------:R-:W-:Y:S01]  /*3990*/  SEL R211, R168.reuse, R171, !P5 ;  /* 0x000000aba8d37207 */ /* 0x040fe20006800000 */
[----:B------:R-:W-:Y:S01]  /*39a0*/  IMAD R171, R175, UR8, RZ ;  /* 0x00000008afab7c24 */ /* 0x000fe2000f8e02ff */
[C---:B------:R-:W-:Y:S01]  /*39b0*/  SEL R179, R168.reuse, R179, !P5 ;  /* 0x000000b3a8b37207 */ /* 0x040fe20006800000 */
[----:B------:R-:W-:Y:S01]  /*39c0*/  IMAD R185, R189, UR8, RZ ;  /* 0x00000008bdb97c24 */ /* 0x000fe2000f8e02ff */
[C---:B------:R-:W-:Y:S01]  /*39d0*/  SEL R183, R168.reuse, R183, !P5 ;  /* 0x000000b7a8b77207 */ /* 0x040fe20006800000 */
[----:B------:R-:W-:Y:S01]  /*39e0*/  IMAD R189, R193, UR8, RZ ;  /* 0x00000008c1bd7c24 */ /* 0x000fe2000f8e02ff */
[C---:B------:R-:W-:Y:S01]  /*39f0*/  SEL R187, R168.reuse, R187, !P5 ;  /* 0x000000bba8bb7207 */ /* 0x040fe20006800000 */
[----:B------:R-:W-:Y:S01]  /*3a00*/  IMAD R193, R197, UR8, RZ ;  /* 0x00000008c5c17c24 */ /* 0x000fe2000f8e02ff */
[C---:B------:R-:W-:Y:S01]  /*3a10*/  SEL R191, R168.reuse, R191, !P5 ;  /* 0x000000bfa8bf7207 */ /* 0x040fe20006800000 */
[----:B------:R-:W5:Y:S01]  /*3a20*/  @P1 LDG.E.U8 R248, desc[UR26][R152.64] ;  /* 0x0000001a98f81981 */ /* 0x000f62000c1e1100 */
[----:B------:R-:W-:Y:S01]  /*3a30*/  SEL R172, R168, R195, !P5 ;  /* 0x000000c3a8ac7207 */ /* 0x000fe20006800000 */
[----:B------:R-:W-:Y:S01]  /*3a40*/  IMAD R197, R170, UR8, RZ ;  /* 0x00000008aac57c24 */ /* 0x000fe2000f8e02ff */
[-C--:B------:R-:W-:Y:S01]  /*3a50*/  IADD3 R168, P1, PT, R169, R198.reuse, RZ ;  /* 0x000000c6a9a87210 */ /* 0x080fe20007f3e0ff */
[----:B------:R-:W-:Y:S01]  /*3a60*/  IMAD R175, R179, UR8, RZ ;  /* 0x00000008b3af7c24 */ /* 0x000fe2000f8e02ff */
[----:B------:R-:W-:Y:S01]  /*3a70*/  IADD3 R170, P2, PT, R171, R198, RZ ;  /* 0x000000c6abaa7210 */ /* 0x000fe20007f5e0ff */
[----:B------:R-:W-:-:S02]  /*3a80*/  IMAD R179, R183, UR8, RZ ;  /* 0x00000008b7b37c24 */ /* 0x000fc4000f8e02ff */
[----:B------:R-:W-:Y:S01]  /*3a90*/  IMAD R183, R187, UR8, RZ ;  /* 0x00000008bbb77c24 */ /* 0x000fe2000f8e02ff */
[-C--:B------:R-:W-:Y:S01]  /*3aa0*/  LEA.HI.X.SX32 R169, R169, R199.reuse, 0x1, P1 ;  /* 0x000000c7a9a97211 */ /* 0x080fe200008f0eff */
[----:B------:R-:W-:Y:S01]  /*3ab0*/  IMAD R187, R191, UR8, RZ ;  /* 0x00000008bfbb7c24 */ /* 0x000fe2000f8e02ff */
[----:B------:R-:W-:Y:S01]  /*3ac0*/  LEA.HI.X.SX32 R171, R171, R199, 0x1, P2 ;  /* 0x000000c7abab7211 */ /* 0x000fe200010f0eff */
[----:B------:R-:W-:Y:S01]  /*3ad0*/  IMAD R195, R174, UR8, RZ ;  /* 0x00000008aec37c24 */ /* 0x000fe2000f8e02ff */
[-C--:B------:R-:W-:Y:S01]  /*3ae0*/  IADD3 R174, P2, PT, R175, R198.reuse, RZ ;  /* 0x000000c6afae7210 */ /* 0x080fe20007f5e0ff */
[----:B------:R-:W-:Y:S01]  /*3af0*/  IMAD R191, R172, UR8, RZ ;  /* 0x00000008acbf7c24 */ /* 0x000fe2000f8e02ff */
[-C--:B------:R-:W-:Y:S02]  /*3b00*/  IADD3 R172, P1, PT, R173, R198.reuse, RZ ;  /* 0x000000c6adac7210 */ /* 0x080fe40007f3e0ff */
[----:B------:R-:W-:Y:S01]  /*3b10*/  IADD3 R176, P3, PT, R177, R198, RZ ;  /* 0x000000c6b1b07210 */ /* 0x000fe20007f7e0ff */
[----:B0-----:R-:W-:-:S04]  /*3b20*/  @!UP2 UIADD3 UR4, UPT, UPT, -UR6, 0x100000, URZ ;  /* 0x001000000604a890 */ /* 0x001fc8000fffe1ff */
[----:B------:R-:W-:Y:S02]  /*3b30*/  @!UP2 USHF.L.U32 UR5, UR4, 0xb, URZ ;  /* 0x0000000b0405a899 */ /* 0x000fe400080006ff */
[----:B------:R-:W-:Y:S01]  /*3b40*/  @!UP2 USHF.L.U32 UR4, UR4, 0x1, URZ ;  /* 0x000000010404a899 */ /* 0x000fe200080006ff */
[-C--:B------:R-:W-:Y:S02]  /*3b50*/  LEA.HI.X.SX32 R173, R173, R199.reuse, 0x1, P1 ;  /* 0x000000c7adad7211 */ /* 0x080fe400008f0eff */
[-C--:B------:R-:W-:Y:S02]  /*3b60*/  LEA.HI.X.SX32 R175, R175, R199.reuse, 0x1, P2 ;  /* 0x000000c7afaf7211 */ /* 0x080fe400010f0eff */
[----:B------:R-:W-:Y:S02]  /*3b70*/  LEA.HI.X.SX32 R177, R177, R199, 0x1, P3 ;  /* 0x000000c7b1b17211 */ /* 0x000fe400018f0eff */
[-C--:B------:R-:W-:Y:S02]  /*3b80*/  IADD3 R178, P1, PT, R179, R198.reuse, RZ ;  /* 0x000000c6b3b27210 */ /* 0x080fe40007f3e0ff */
[----:B------:R-:W-:-:S02]  /*3b90*/  IADD3 R180, P2, PT, R181, R198, RZ ;  /* 0x000000c6b5b47210 */ /* 0x000fc40007f5e0ff */
[-C--:B------:R-:W-:Y:S01]  /*3ba0*/  IADD3 R182, P3, PT, R183, R198.reuse, RZ ;  /* 0x000000c6b7b67210 */ /* 0x080fe20007f7e0ff */
[----:B------:R-:W-:Y:S01]  /*3bb0*/  VOTEU.ALL UP1, P4 ;  /* 0x0000000000ff7886 */ /* 0x000fe20002020000 */
[-C--:B------:R-:W-:Y:S02]  /*3bc0*/  LEA.HI.X.SX32 R179, R179, R199.reuse, 0x1, P1 ;  /* 0x000000c7b3b37211 */ /* 0x080fe400008f0eff */
[-C--:B------:R-:W-:Y:S02]  /*3bd0*/  LEA.HI.X.SX32 R181, R181, R199.reuse, 0x1, P2 ;  /* 0x000000c7b5b57211 */ /* 0x080fe400010f0eff */
[----:B------:R-:W-:Y:S01]  /*3be0*/  LEA.HI.X.SX32 R183, R183, R199, 0x1, P3 ;  /* 0x000000c7b7b77211 */ /* 0x000fe200018f0eff */
[----:B------:R-:W-:Y:S01]  /*3bf0*/  IMAD R211, R211, UR8, RZ ;  /* 0x00000008d3d37c24 */ /* 0x000fe2000f8e02ff */
[-C--:B------:R-:W-:Y:S01]  /*3c00*/  IADD3 R184, P1, PT, R185, R198.reuse, RZ ;  /* 0x000000c6b9b87210 */ /* 0x080fe20007f3e0ff */
[----:B------:R0:W1:Y:S01]  /*3c10*/  @!UP1 SYNCS.EXCH.64 URZ, [UR13+0x4008], UR4 ;  /* 0x004008040dff95b2 */ /* 0x0000620008000100 */
[----:B------:R-:W-:-:S02]  /*3c20*/  IADD3 R186, P2, PT, R187, R198, RZ ;  /* 0x000000c6bbba7210 */ /* 0x000fc40007f5e0ff */
[-C--:B------:R-:W-:Y:S01]  /*3c30*/  IADD3 R188, P3, PT, R189, R198.reuse, RZ ;  /* 0x000000c6bdbc7210 */ /* 0x080fe20007f7e0ff */
[----:B--2---:R2:W-:Y:S01]  /*3c40*/  STS.U8 [R67+UR13+0x800], R165 ;  /* 0x000800a543007988 */ /* 0x0045e2000800000d */
[-C--:B------:R-:W-:Y:S02]  /*3c50*/  LEA.HI.X.SX32 R185, R185, R199.reuse, 0x1, P1 ;  /* 0x000000c7b9b97211 */ /* 0x080fe400008f0eff */
[-C--:B------:R-:W-:Y:S02]  /*3c60*/  LEA.HI.X.SX32 R187, R187, R199.reuse, 0x1, P2 ;  /* 0x000000c7bbbb7211 */ /* 0x080fe400010f0eff */
[----:B------:R-:W-:Y:S02]  /*3c70*/  LEA.HI.X.SX32 R189, R189, R199, 0x1, P3 ;  /* 0x000000c7bdbd7211 */ /* 0x000fe400018f0eff */
[-C--:B------:R-:W-:Y:S02]  /*3c80*/  IADD3 R190, P1, PT, R191, R198.reuse, RZ ;  /* 0x000000c6bfbe7210 */ /* 0x080fe40007f3e0ff */
[----:B------:R-:W-:-:S02]  /*3c90*/  IADD3 R192, P2, PT, R193, R198, RZ ;  /* 0x000000c6c1c07210 */ /* 0x000fc40007f5e0ff */
[-C--:B------:R-:W-:Y:S02]  /*3ca0*/  IADD3 R194, P3, PT, R195, R198.reuse, RZ ;  /* 0x000000c6c3c27210 */ /* 0x080fe40007f7e0ff */
[-C--:B------:R-:W-:Y:S02]  /*3cb0*/  IADD3 R196, P5, PT, R197, R198.reuse, RZ ;  /* 0x000000c6c5c47210 */ /* 0x080fe40007fbe0ff */
[----:B------:R-:W-:Y:S02]  /*3cc0*/  IADD3 R198, P6, PT, R211, R198, RZ ;  /* 0x000000c6d3c67210 */ /* 0x000fe40007fde0ff */
[----:B--2---:R-:W-:Y:S01]  /*3cd0*/  LOP3.LUT R165, R67, 0x10, RZ, 0x3c, !PT ;  /* 0x0000001043a57812 */ /* 0x004fe200078e3cff */
[----:B----4-:R2:W-:Y:S01]  /*3ce0*/  STS.U8 [R67+UR13], R209 ;  /* 0x000000d143007988 */ /* 0x0105e2000800000d */
[----:B------:R-:W-:Y:S02]  /*3cf0*/  PRMT R244, RZ, 0x7610, R244 ;  /* 0x00007610fff47816 */ /* 0x000fe400000000f4 */
[----:B------:R-:W-:Y:S01]  /*3d00*/  PRMT R242, RZ, 0x7610, R242 ;  /* 0x00007610fff27816 */ /* 0x000fe200000000f2 */
[----:B---3--:R3:W-:Y:S01]  /*3d10*/  STS.U8 [R67+UR13+0x200], R207 ;  /* 0x000200cf43007988 */ /* 0x0087e2000800000d */
[----:B------:R-:W-:-:S02]  /*3d20*/  PRMT R240, RZ, 0x7610, R240 ;  /* 0x00007610fff07816 */ /* 0x000fc400000000f0 */
[----:B------:R-:W-:Y:S01]  /*3d30*/  PRMT R238, RZ, 0x7610, R238 ;  /* 0x00007610ffee7816 */ /* 0x000fe200000000ee */
[----:B------:R4:W-:Y:S01]  /*3d40*/  STS.U8 [R67+UR13+0x400], R205 ;  /* 0x000400cd43007988 */ /* 0x0009e2000800000d */
[----:B------:R-:W-:Y:S02]  /*3d50*/  PRMT R236, RZ, 0x7610, R236 ;  /* 0x00007610ffec7816 */ /* 0x000fe400000000ec */
[----:B------:R-:W-:Y:S01]  /*3d60*/  PRMT R234, RZ, 0x7610, R234 ;  /* 0x00007610ffea7816 */ /* 0x000fe200000000ea */
[----:B-----5:R5:W-:Y:S01]  /*3d70*/  STS.U8 [R67+UR13+0x600], R203 ;  /* 0x000600cb43007988 */ /* 0x020be2000800000d */
[----:B------:R-:W-:Y:S02]  /*3d80*/  PRMT R232, RZ, 0x7610, R232 ;  /* 0x00007610ffe87816 */ /* 0x000fe400000000e8 */
[-C--:B------:R-:W-:Y:S01]  /*3d90*/  LEA.HI.X.SX32 R191, R191, R199.reuse, 0x1, P1 ;  /* 0x000000c7bfbf7211 */ /* 0x080fe200008f0eff */
[----:B------:R0:W-:Y:S01]  /*3da0*/  STS.U8 [R67+UR13+0xa00], R214 ;  /* 0x000a00d643007988 */ /* 0x0001e2000800000d */
[----:B------:R-:W-:-:S02]  /*3db0*/  LEA.HI.X.SX32 R193, R193, R199, 0x1, P2 ;  /* 0x000000c7c1c17211 */ /* 0x000fc400010f0eff */
[-C--:B------:R-:W-:Y:S01]  /*3dc0*/  LEA.HI.X.SX32 R195, R195, R199.reuse, 0x1, P3 ;  /* 0x000000c7c3c37211 */ /* 0x080fe200018f0eff */
[----:B------:R0:W-:Y:S01]  /*3dd0*/  STS.U8 [R67+UR13+0xc00], R212 ;  /* 0x000c00d443007988 */ /* 0x0001e2000800000d */
[----:B------:R-:W-:Y:S02]  /*3de0*/  LEA.HI.X.SX32 R197, R197, R199, 0x1, P5 ;  /* 0x000000c7c5c57211 */ /* 0x000fe400028f0eff */
[----:B------:R-:W-:Y:S01]  /*3df0*/  PRMT R230, RZ, 0x7610, R230 ;  /* 0x00007610ffe67816 */ /* 0x000fe200000000e6 */
[----:B------:R0:W-:Y:S01]  /*3e00*/  STS.U8 [R67+UR13+0xe00], R210 ;  /* 0x000e00d243007988 */ /* 0x0001e2000800000d */
[----:B------:R-:W-:Y:S02]  /*3e10*/  PRMT R228, RZ, 0x7610, R228 ;  /* 0x00007610ffe47816 */ /* 0x000fe400000000e4 */
[----:B------:R-:W-:Y:S01]  /*3e20*/  PRMT R226, RZ, 0x7610, R226 ;  /* 0x00007610ffe27816 */ /* 0x000fe200000000e2 */
[----:B------:R0:W-:Y:S01]  /*3e30*/  STS.U8 [R165+UR13+0x80], R208 ;  /* 0x000080d0a5007988 */ /* 0x0001e2000800000d */
[----:B------:R-:W-:-:S02]  /*3e40*/  PRMT R224, RZ, 0x7610, R224 ;  /* 0x00007610ffe07816 */ /* 0x000fc400000000e0 */
[----:B------:R-:W-:Y:S01]  /*3e50*/  PRMT R222, RZ, 0x7610, R222 ;  /* 0x00007610ffde7816 */ /* 0x000fe200000000de */
[----:B------:R0:W-:Y:S01]  /*3e60*/  STS.U8 [R165+UR13+0x280], R206 ;  /* 0x000280cea5007988 */ /* 0x0001e2000800000d */
[----:B------:R-:W-:Y:S02]  /*3e70*/  PRMT R220, RZ, 0x7610, R220 ;  /* 0x00007610ffdc7816 */ /* 0x000fe400000000dc */
[----:B------:R-:W-:Y:S01]  /*3e80*/  PRMT R218, RZ, 0x7610, R218 ;  /* 0x00007610ffda7816 */ /* 0x000fe200000000da */
[----:B------:R0:W-:Y:S01]  /*3e90*/  STS.U8 [R165+UR13+0x480], R204 ;  /* 0x000480cca5007988 */ /* 0x0001e2000800000d */
[----:B------:R-:W-:Y:S02]  /*3ea0*/  PRMT R216, RZ, 0x7610, R216 ;  /* 0x00007610ffd87816 */ /* 0x000fe400000000d8 */
[----:B------:R-:W-:Y:S01]  /*3eb0*/  LEA.HI.X.SX32 R199, R211, R199, 0x1, P6 ;  /* 0x000000c7d3c77211 */ /* 0x000fe200030f0eff */
[----:B------:R0:W-:Y:S01]  /*3ec0*/  STS.U8 [R165+UR13+0x680], R241 ;  /* 0x000680f1a5007988 */ /* 0x0001e2000800000d */
[----:B------:R-:W-:-:S02]  /*3ed0*/  PRMT R217, RZ, 0x7610, R217 ;  /* 0x00007610ffd97816 */ /* 0x000fc400000000d9 */
[----:B------:R-:W-:Y:S01]  /*3ee0*/  PRMT R215, RZ, 0x7610, R215 ;  /* 0x00007610ffd77816 */ /* 0x000fe200000000d7 */
[----:B------:R0:W-:Y:S01]  /*3ef0*/  STS.U8 [R165+UR13+0xa80], R247 ;  /* 0x000a80f7a5007988 */ /* 0x0001e2000800000d */
[----:B------:R-:W-:Y:S02]  /*3f00*/  PRMT R213, RZ, 0x7610, R213 ;  /* 0x00007610ffd57816 */ /* 0x000fe400000000d5 */
[----:B------:R-:W-:Y:S01]  /*3f10*/  PRMT R211, RZ, 0x7610, R211 ;  /* 0x00007610ffd37816 */ /* 0x000fe200000000d3 */
[----:B------:R-:W5:Y:S01]  /*3f20*/  @P0 LDG.E.U8 R244, desc[UR26][R68.64] ;  /* 0x0000001a44f40981 */ /* 0x000f62000c1e1100 */
[----:B--2---:R-:W-:Y:S02]  /*3f30*/  PRMT R209, RZ, 0x7610, R209 ;  /* 0x00007610ffd17816 */ /* 0x004fe400000000d1 */
[----:B---3--:R-:W-:Y:S01]  /*3f40*/  PRMT R207, RZ, 0x7610, R207 ;  /* 0x00007610ffcf7816 */ /* 0x008fe200000000cf */
[----:B------:R-:W2:Y:S01]  /*3f50*/  @P0 LDG.E.U8 R242, desc[UR26][R76.64] ;  /* 0x0000001a4cf20981 */ /* 0x000ea2000c1e1100 */
[----:B----4-:R-:W-:-:S02]  /*3f60*/  PRMT R205, RZ, 0x7610, R205 ;  /* 0x00007610ffcd7816 */ /* 0x010fc400000000cd */
[----:B-----5:R-:W-:Y:S01]  /*3f70*/  PRMT R203, RZ, 0x7610, R203 ;  /* 0x00007610ffcb7816 */ /* 0x020fe200000000cb */
[----:B------:R-:W3:Y:S01]  /*3f80*/  @P0 LDG.E.U8 R240, desc[UR26][R84.64] ;  /* 0x0000001a54f00981 */ /* 0x000ee2000c1e1100 */
[----:B0-----:R-:W-:Y:S02]  /*3f90*/  PRMT R214, RZ, 0x7610, R214 ;  /* 0x00007610ffd67816 */ /* 0x001fe400000000d6 */
[----:B------:R-:W-:Y:S01]  /*3fa0*/  PRMT R212, RZ, 0x7610, R212 ;  /* 0x00007610ffd47816 */ /* 0x000fe200000000d4 */
[----:B------:R-:W4:Y:S01]  /*3fb0*/  @P0 LDG.E.U8 R238, desc[UR26][R92.64] ;  /* 0x0000001a5cee0981 */ /* 0x000f22000c1e1100 */
[----:B------:R-:W-:Y:S02]  /*3fc0*/  PRMT R210, RZ, 0x7610, R210 ;  /* 0x00007610ffd27816 */ /* 0x000fe400000000d2 */
[----:B------:R-:W-:Y:S01]  /*3fd0*/  PRMT R208, RZ, 0x7610, R208 ;  /* 0x00007610ffd07816 */ /* 0x000fe200000000d0 */
[----:B------:R-:W5:Y:S01]  /*3fe0*/  @P0 LDG.E.U8 R236, desc[UR26][R100.64] ;  /* 0x0000001a64ec0981 */ /* 0x000f62000c1e1100 */
[----:B------:R-:W-:-:S02]  /*3ff0*/  PRMT R206, RZ, 0x7610, R206 ;  /* 0x00007610ffce7816 */ /* 0x000fc400000000ce */
[----:B------:R-:W-:Y:S01]  /*4000*/  PRMT R204, RZ, 0x7610, R204 ;  /* 0x00007610ffcc7816 */ /* 0x000fe200000000cc */
[----:B------:R-:W5:Y:S01]  /*4010*/  @P0 LDG.E.U8 R234, desc[UR26][R106.64] ;  /* 0x0000001a6aea0981 */ /* 0x000f62000c1e1100 */
[----:B------:R-:W-:Y:S02]  /*4020*/  PRMT R241, RZ, 0x7610, R241 ;  /* 0x00007610fff17816 */ /* 0x000fe400000000f1 */
[----:B------:R-:W-:Y:S01]  /*4030*/  PRMT R247, RZ, 0x7610, R247 ;  /* 0x00007610fff77816 */ /* 0x000fe200000000f7 */
[----:B------:R-:W5:Y:S04]  /*4040*/  @P0 LDG.E.U8 R232, desc[UR26][R118.64] ;  /* 0x0000001a76e80981 */ /* 0x000f68000c1e1100 */
        /* <DEDUP_REMOVED lines=24> */
[----:B------:R0:W-:Y:S04]  /*41d0*/  STS.U8 [R165+UR13+0x880], R200 ;  /* 0x000880c8a5007988 */ /* 0x0001e8000800000d */
[----:B------:R-:W-:Y:S01]  /*41e0*/  STS.U8 [R165+UR13+0xc80], R245 ;  /* 0x000c80f5a5007988 */ /* 0x000fe2000800000d */
[----:B0-----:R-:W-:-:S03]  /*41f0*/  LOP3.LUT R200, R67, 0x20, RZ, 0x3c, !PT ;  /* 0x0000002043c87812 */ /* 0x001fc600078e3cff */
[----:B------:R-:W-:Y:S04]  /*4200*/  STS.U8 [R165+UR13+0xe80], R243 ;  /* 0x000e80f3a5007988 */ /* 0x000fe8000800000d */
[----:B------:R0:W-:Y:S04]  /*4210*/  STS.U8 [R200+UR13+0x100], R201 ;  /* 0x000100c9c8007988 */ /* 0x0001e8000800000d */
[----:B------:R1:W-:Y:S01]  /*4220*/  STS.U8 [R200+UR13+0x300], R227 ;  /* 0x000300e3c8007988 */ /* 0x0003e2000800000d */
[----:B0-----:R-:W-:-:S03]  /*4230*/  LOP3.LUT R201, R67, 0x30, RZ, 0x3c, !PT ;  /* 0x0000003043c97812 */ /* 0x001fc600078e3cff */
[----:B------:R0:W-:Y:S04]  /*4240*/  STS.U8 [R200+UR13+0x500], R229 ;  /* 0x000500e5c8007988 */ /* 0x0001e8000800000d */
        /* <DEDUP_REMOVED lines=13> */
[----:B------:R0:W-:Y:S01]  /*4320*/  STS.U8 [R67+UR13+0x1000], R246 ;  /* 0x001000f643007988 */ /* 0x0001e2000800000d */
[----:B------:R-:W-:-:S04]  /*4330*/  UISETP.NE.U32.AND UP1, UPT, UR7, URZ, UPT ;  /* 0x000000ff0700728c */ /* 0x000fc8000bf25070 */
[----:B------:R-:W-:Y:S02]  /*4340*/  UISETP.LT.OR UP2, UPT, UR31, 0x40, UP1 ;  /* 0x000000401f00788c */ /* 0x000fe40008f41670 */
[----:B------:R-:W-:Y:S01]  /*4350*/  UISETP.GE.AND UP3, UPT, UR31, 0x80, UPT ;  /* 0x000000801f00788c */ /* 0x000fe2000bf66270 */
[----:B------:R0:W-:Y:S04]  /*4360*/  STS.U8 [R67+UR13+0x1200], R244 ;  /* 0x001200f443007988 */ /* 0x0001e8000800000d */
[----:B--2---:R0:W-:Y:S04]  /*4370*/  STS.U8 [R67+UR13+0x1400], R242 ;  /* 0x001400f243007988 */ /* 0x0041e8000800000d */
[----:B---3--:R0:W-:Y:S04]  /*4380*/  STS.U8 [R67+UR13+0x1600], R240 ;  /* 0x001600f043007988 */ /* 0x0081e8000800000d */
[----:B----4-:R0:W-:Y:S04]  /*4390*/  STS.U8 [R67+UR13+0x1800], R238 ;  /* 0x001800ee43007988 */ /* 0x0101e8000800000d */
[----:B-----5:R0:W-:Y:S04]  /*43a0*/  STS.U8 [R67+UR13+0x1a00], R236 ;  /* 0x001a00ec43007988 */ /* 0x0201e8000800000d */
        /* <DEDUP_REMOVED lines=26> */
[----:B-1----:R1:W-:Y:S06]  /*4550*/  MEMBAR.ALL.CTA ;  /* 0x0000000000007992 */ /* 0x0023ec0000008000 */
[----:B-1----:R-:W1:Y:S02]  /*4560*/  FENCE.VIEW.ASYNC.S ;  /* 0x00000000000073c6 */ /* 0x002e640000000000 */
[----:B-1----:R-:W-:Y:S06]  /*4570*/  BAR.SYNC.DEFER_BLOCKING 0x0 ;  /* 0x0000000000007b1d */ /* 0x002fec0000010000 */
[----:B------:R-:W-:Y:S05]  /*4580*/  BRA.U UP2, `(.L_x_6) ;  /* 0x0000000102687547 */ /* 0x000fea000b800000 */
[----:B------:R-:W-:Y:S02]  /*4590*/  UIADD3 UR4, UPT, UPT, UR13, 0x1000, URZ ;  /* 0x000010000d047890 */ /* 0x000fe4000fffe0ff */
[----:B------:R-:W-:Y:S02]  /*45a0*/  USHF.R.U32.HI UR6, URZ, 0x4, UR13 ;  /* 0x00000004ff067899 */ /* 0x000fe4000801160d */
[----:B------:R-:W-:Y:S02]  /*45b0*/  USHF.R.U32.HI UR4, URZ, 0x4, UR4 ;  /* 0x00000004ff047899 */ /* 0x000fe40008011604 */
[----:B------:R-:W-:Y:S02]  /*45c0*/  USGXT.U32 UR6, UR6, 0xe ;  /* 0x0000000e0606789a */ /* 0x000fe40008000000 */
[----:B------:R-:W-:Y:S01]  /*45d0*/  USGXT.U32 UR8, UR4, 0xe ;  /* 0x0000000e0408789a */ /* 0x000fe20008000000 */
[----:B------:R-:W-:Y:S01]  /*45e0*/  UMOV UR10, 0xffffff80 ;  /* 0xffffff80000a7882 */ /* 0x000fe20000000000 */
[----:B------:R-:W-:Y:S01]  /*45f0*/  UMOV UR11, 0x7fffbfdf ;  /* 0x7fffbfdf000b7882 */ /* 0x000fe20000000000 */
[----:B------:R-:W-:Y:S01]  /*4600*/  UMOV UR16, 0xfffffffe ;  /* 0xfffffffe00107882 */ /* 0x000fe20000000000 */
[----:B------:R-:W-:Y:S01]  /*4610*/  UMOV UR17, 0x7fffbfdf ;  /* 0x7fffbfdf00117882 */ /* 0x000fe20000000000 */
[----:B------:R-:W-:Y:S01]  /*4620*/  UMOV UR7, URZ ;  /* 0x000000ff00077c82 */ /* 0x000fe20008000000 */
[----:B------:R-:W-:Y:S01]  /*4630*/  UMOV UR9, URZ ;  /* 0x000000ff00097c82 */ /* 0x000fe20008000000 */
[----:B------:R-:W-:-:S02]  /*4640*/  UIADD3.64 UR10, UPT, UPT, UR6, -UR10, URZ ;  /* 0x8000000a060a7297 */ /* 0x000fc4000fffe0ff */
[----:B------:R-:W-:Y:S01]  /*4650*/  UIADD3.64 UR16, UPT, UPT, UR8, -UR16, URZ ;  /* 0x8000001008107297 */ /* 0x000fe2000fffe0ff */
[----:B------:R-:W-:Y:S01]  /*4660*/  UMOV UR18, 0x0 ;  /* 0x0000000000127882 */ /* 0x000fe20000000000 */
[----:B------:R-:W-:Y:S01]  /*4670*/  UMOV UR19, 0x4108490 ;  /* 0x0410849000137882 */ /* 0x000fe20000000000 */
[----:B------:R-:W-:Y:S01]  /*4680*/  UMOV UR4, UR15 ;  /* 0x0000000f00047c82 */ /* 0x000fe20008000000 */
[----:B------:R-:W-:Y:S01]  /*4690*/  UMOV UR5, URZ ;  /* 0x000000ff00057c82 */ /* 0x000fe20008000000 */
[----:B------:R-:W-:Y:S01]  /*46a0*/  UMOV UR7, 0x80004020 ;  /* 0x8000402000077882 */ /* 0x000fe20000000000 */
[----:B------:R-:W-:Y:S01]  /*46b0*/  UMOV UR9, 0x80004020 ;  /* 0x8000402000097882 */ /* 0x000fe20000000000 */
[----:B------:R-:W-:Y:S01]  /*46c0*/  UMOV UR20, 0x0 ;  /* 0x0000000000147882 */ /* 0x000fe20000000000 */
[----:B------:R-:W-:Y:S01]  /*46d0*/  UMOV UR21, 0x4108490 ;  /* 0x0410849000157882 */ /* 0x000fe20000000000 */
[----:B------:R-:W-:Y:S01]  /*46e0*/  UMOV UR4, UR4 ;  /* 0x0000000400047c82 */ /* 0x000fe20008000000 */
[----:B------:R1:W-:Y:S01]  /*46f0*/  UTCQMMA gdesc[UR6], gdesc[UR8], tmem[UR12], tmem[UR18], idesc[UR19], !UPT ;  /* 0x00ff1208060075ea */ /* 0x0003e2000f80030c */
[----:B------:R1:W-:Y:S01]  /*4700*/  UTCQMMA gdesc[UR10], gdesc[UR16], tmem[UR12], tmem[UR20], idesc[UR21], UPT ;  /* 0x00ff14100a0075ea */ /* 0x0003e2000b80030c */
[----:B------:R1:W-:Y:S01]  /*4710*/  UTCBAR [UR4], URZ ;  /* 0x000000ff040073e9 */ /* 0x0003e200080000ff */
[----:B------:R-:W-:Y:S01]  /*4720*/  NOP ;  /* 0x0000000000007918 */ /* 0x000fe20000000000 */
.L_x_6:
[----:B-1----:R-:W-:Y:S01]  /*4730*/  UMOV UR4, URZ ;  /* 0x000000ff00047c82 */ /* 0x002fe20008000000 */
[----:B------:R-:W-:Y:S05]  /*4740*/  BRA.U !UP3, `(.L_x_7) ;  /* 0x000000190bd47547 */ /* 0x000fea000b800000 */
[----:B------:R-:W-:Y:S01]  /*4750*/  USHF.R.S32.HI UR4, URZ, 0x1f, UR31 ;  /* 0x0000001fff047899 */ /* 0x000fe2000801141f */
[----:B0-----:R-:W-:Y:S01]  /*4760*/  IMAD.SHL.U32 R203, R126, 0x40, RZ ;  /* 0x000000407ecb7824 */ /* 0x001fe200078e00ff */
[----:B------:R-:W-:Y:S01]  /*4770*/  UIADD3 UR5, UPT, UPT, UR13, 0x2000, URZ ;  /* 0x000020000d057890 */ /* 0x000fe2000fffe0ff */
[----:B------:R-:W-:Y:S01]  /*4780*/  IMAD.SHL.U32 R205, R127, 0x40, RZ ;  /* 0x000000407fcd7824 */ /* 0x000fe200078e00ff */
[----:B------:R-:W-:Y:S01]  /*4790*/  ULEA.HI UR4, UR4, UR31, URZ, 0x6 ;  /* 0x0000001f04047291 */ /* 0x000fe2000f8f30ff */
[----:B------:R-:W-:Y:S01]  /*47a0*/  IMAD.MOV.U32 R126, RZ, RZ, RZ ;  /* 0x000000ffff7e7224 */ /* 0x000fe200078e00ff */
[----:B------:R-:W-:Y:S01]  /*47b0*/  UIADD3 UR6, UPT, UPT, UR13, 0x3000, URZ ;  /* 0x000030000d067890 */ /* 0x000fe2000fffe0ff */
[----:B------:R-:W-:Y:S01]  /*47c0*/  SHF.R.S32.HI R202, RZ, 0x1f, R203 ;  /* 0x0000001fffca7819 */ /* 0x000fe200000114cb */
[----:B------:R-:W-:Y:S01]  /*47d0*/  USHF.R.S32.HI UR4, URZ, 0x6, UR4 ;  /* 0x00000006ff047899 */ /* 0x000fe20008011404 */
[----:B------:R-:W-:Y:S01]  /*47e0*/  SHF.R.S32.HI R204, RZ, 0x1f, R205 ;  /* 0x0000001fffcc7819 */ /* 0x000fe200000114cd */
[----:B------:R-:W-:-:S02]  /*47f0*/  USHF.R.U32.HI UR5, URZ, 0x4, UR5 ;  /* 0x00000004ff057899 */ /* 0x000fc40008011605 */
[----:B------:R-:W-:Y:S02]  /*4800*/  USHF.R.U32.HI UR8, URZ, 0x4, UR6 ;  /* 0x00000004ff087899 */ /* 0x000fe40008011606 */
[----:B------:R-:W-:Y:S02]  /*4810*/  UISETP.LT.AND UP2, UPT, UR4, 0x2, UPT ;  /* 0x000000020400788c */ /* 0x000fe4000bf41270 */
[----:B------:R-:W-:Y:S02]  /*4820*/  USGXT.U32 UR6, UR5, 0xe ;  /* 0x0000000e0506789a */ /* 0x000fe40008000000 */
[----:B------:R-:W-:Y:S02]  /*4830*/  USGXT.U32 UR8, UR8, 0xe ;  /* 0x0000000e0808789a */ /* 0x000fe40008000000 */
[----:B------:R-:W-:Y:S01]  /*4840*/  USEL UR4, UR4, 0x2, !UP2 ;  /* 0x0000000204047887 */ /* 0x000fe2000d000000 */
[----:B------:R-:W-:Y:S01]  /*4850*/  UMOV UR16, 0xffffff80 ;  /* 0xffffff8000107882 */ /* 0x000fe20000000000 */
[----:B------:R-:W-:Y:S01]  /*4860*/  UMOV UR17, 0x7fffbfdf ;  /* 0x7fffbfdf00117882 */ /* 0x000fe20000000000 */
[----:B------:R-:W-:Y:S01]  /*4870*/  UMOV UR18, 0xfffffffe ;  /* 0xfffffffe00127882 */ /* 0x000fe20000000000 */
[----:B------:R-:W-:Y:S01]  /*4880*/  UMOV UR19, 0x7fffbfdf ;  /* 0x7fffbfdf00137882 */ /* 0x000fe20000000000 */
[----:B------:R-:W-:Y:S01]  /*4890*/  UMOV UR7, URZ ;  /* 0x000000ff00077c82 */ /* 0x000fe20008000000 */
[----:B------:R-:W-:Y:S01]  /*48a0*/  UMOV UR9, URZ ;  /* 0x000000ff00097c82 */ /* 0x000fe20008000000 */
[----:B------:R-:W-:-:S02]  /*48b0*/  UIADD3 UR29, UPT, UPT, UR29, -0x40, URZ ;  /* 0xffffffc01d1d7890 */ /* 0x000fc4000fffe0ff */
[----:B------:R-:W-:Y:S02]  /*48c0*/  UIADD3.64 UR16, UPT, UPT, UR6, -UR16, URZ ;  /* 0x8000001006107297 */ /* 0x000fe4000fffe0ff */
[----:B------:R-:W-:Y:S02]  /*48d0*/  UIADD3.64 UR18, UPT, UPT, UR8, -UR18, URZ ;  /* 0x8000001208127297 */ /* 0x000fe4000fffe0ff */
[----:B------:R-:W-:Y:S01]  /*48e0*/  UIADD3 UR28, UPT, UPT, UR4, -0x1, URZ ;  /* 0xffffffff041c7890 */ /* 0x000fe2000fffe0ff */
[----:B------:R-:W-:Y:S01]  /*48f0*/  UMOV UR30, 0x1 ;  /* 0x00000001001e7882 */ /* 0x000fe20000000000 */
[----:B------:R-:W-:-:S10]  /*4900*/  UMOV UR5, URZ ;  /* 0x000000ff00057c82 */ /* 0x000fd40008000000 */
.L_x_10:
[C---:B------:R-:W-:Y:S01]  /*4910*/  IADD3 R118, P2, PT, R205.reuse, R118, RZ ;  /* 0x00000076cd767210 */ /* 0x040fe20007f5e0ff */
[----:B------:R-:W-:Y:S01]  /*4920*/  IMAD.U32 R126, R126, -0x80000000, RZ ;  /* 0x800000007e7e7824 */ /* 0x000fe200078e00ff */
[C---:B------:R-:W-:Y:S02]  /*4930*/  IADD3 R166, P1, PT, R205.reuse, R166, RZ ;  /* 0x000000a6cda67210 */ /* 0x040fe40007f3e0ff */
[C---:B------:R-:W-:Y:S01]  /*4940*/  IADD3 R198, P6, PT, R205.reuse, R198, RZ ;  /* 0x000000c6cdc67210 */ /* 0x040fe20007fde0ff */
[C---:B------:R-:W-:Y:S01]  /*4950*/  IMAD.X R119, R204.reuse, 0x1, R119, P2 ;  /* 0x00000001cc777824 */ /* 0x040fe200010e0677 */
        /* <DEDUP_REMOVED lines=22> */
[----:B------:R-:W-:Y:S01]  /*4ac0*/  IADD3 R100, P5, PT, R205, R100, RZ ;  /* 0x00000064cd647210 */ /* 0x000fe20007fbe0ff */
[C---:B------:R-:W-:Y:S01]  /*4ad0*/  IMAD.X R69, R204.reuse, 0x1, R69, P2 ;  /* 0x00000001cc457824 */ /* 0x040fe200010e0645 */
[----:B------:R-:W-:Y:S01]  /*4ae0*/  IADD3 R132, P2, PT, R203, R132, RZ ;  /* 0x00000084cb847210 */ /* 0x000fe20007f5e0ff */
[C---:B------:R-:W-:Y:S01]  /*4af0*/  IMAD.X R159, R204.reuse, 0x1, R159, P3 ;  /* 0x00000001cc9f7824 */ /* 0x040fe200018e069f */
[C---:B------:R-:W-:Y:S01]  /*4b00*/  IADD3 R156, P1, PT, R205.reuse, R156, RZ ;  /* 0x0000009ccd9c7210 */ /* 0x040fe20007f3e0ff */
[----:B------:R-:W-:Y:S01]  /*4b10*/  IMAD.X R101, R204, 0x1, R101, P5 ;  /* 0x00000001cc657824 */ /* 0x000fe200028e0665 */
[----:B------:R-:W-:Y:S01]  /*4b20*/  IADD3 R186, P6, PT, R205, R186, RZ ;  /* 0x000000bacdba7210 */ /* 0x000fe20007fde0ff */
[----:B------:R-:W-:Y:S01]  /*4b30*/  IMAD.X R133, R202, 0x1, R133, P2 ;  /* 0x00000001ca857824 */ /* 0x000fe200010e0685 */
        /* <DEDUP_REMOVED lines=10> */
[C---:B------:R-:W-:Y:S01]  /*4be0*/  IADD3 R178, P1, PT, R205.reuse, R178, RZ ;  /* 0x000000b2cdb27210 */ /* 0x040fe20007f3e0ff */
[----:B------:R-:W-:Y:S01]  /*4bf0*/  IMAD.X R121, R202, 0x1, R121, P2 ;  /* 0x00000001ca797824 */ /* 0x000fe200010e0679 */
        /* <DEDUP_REMOVED lines=14> */
[----:B0-----:R-:W0:Y:S01]  /*4ce0*/  SYNCS.PHASECHK.TRANS64.TRYWAIT P2, [UR15], R126 ;  /* 0x0000007eff0075a7 */ /* 0x001e22000804110f */
        /* <DEDUP_REMOVED lines=10> */
[C---:B------:R-:W-:Y:S01]  /*4d90*/  IADD3 R98, P3, PT, R203.reuse, R98, RZ ;  /* 0x00000062cb627210 */ /* 0x040fe20007f7e0ff */
[C---:B------:R-:W-:Y:S01]  /*4da0*/  IMAD.X R131, R204.reuse, 0x1, R131, P6 ;  /* 0x00000001cc837824 */ /* 0x040fe200030e0683 */
        /* <DEDUP_REMOVED lines=54> */
[----:B------:R-:W-:Y:S01]  /*5110*/  ISETP.GE.AND P6, PT, R5, UR29, PT ;  /* 0x0000001d05007c0c */ /* 0x000fe2000bfc6270 */
[----:B------:R-:W-:Y:S01]  /*5120*/  IMAD.X R71, R202, 0x1, R71, P5 ;  /* 0x00000001ca477824 */ /* 0x000fe200028e0647 */
[----:B------:R-:W-:Y:S01]  /*5130*/  ISETP.GE.AND P0, PT, R8, UR29, PT ;  /* 0x0000001d08007c0c */ /* 0x000fe2000bf06270 */
[----:B------:R-:W-:Y:S01]  /*5140*/  IMAD.X R17, R202, 0x1, R17, P1 ;  /* 0x00000001ca117824 */ /* 0x000fe200008e0611 */
[----:B------:R-:W-:Y:S01]  /*5150*/  PRMT R252, RZ, 0x7610, R252 ;  /* 0x00007610fffc7816 */ /* 0x000fe200000000fc */
[----:B0-----:R-:W-:Y:S10]  /*5160*/  @!P2 BRA `(.L_x_8) ;  /* 0x0000002400e4a947 */ /* 0x001ff40003800000 */
.L_x_16:
[----:B------:R-:W-:Y:S01]  /*5170*/  @!P6 IMAD.MOV.U32 R126, RZ, RZ, R12 ;  /* 0x000000ffff7ee224 */ /* 0x000fe200078e000c */
[----:B------:R-:W-:Y:S01]  /*5180*/  ISETP.GE.AND P1, PT, R10, UR29, PT ;  /* 0x0000001d0a007c0c */ /* 0x000fe2000bf26270 */
[----:B------:R-:W-:Y:S01]  /*5190*/  @!P6 IMAD.MOV.U32 R127, RZ, RZ, R17 ;  /* 0x000000ffff7fe224 */ /* 0x000fe200078e0011 */
[----:B------:R-:W-:-:S04]  /*51a0*/  PRMT R215, RZ, 0x7610, R215 ;  /* 0x00007610ffd77816 */ /* 0x000fc800000000d7 */
[----:B------:R0:W2:Y:S01]  /*51b0*/  @!P6 LDG.E.U8 R252, desc[UR26][R126.64] ;  /* 0x0000001a7efce981 */ /* 0x0000a2000c1e1100 */
[----:B------:R-:W-:Y:S01]  /*51c0*/  PRMT R217, RZ, 0x7610, R217 ;  /* 0x00007610ffd97816 */ /* 0x000fe200000000d9 */
[----:B0-----:R-:W-:Y:S02]  /*51d0*/  @!P0 IMAD.MOV.U32 R126, RZ, RZ, R14 ;  /* 0x000000ffff7e8224 */ /* 0x001fe400078e000e */
[----:B------:R-:W-:Y:S01]  /*51e0*/  @!P0 IMAD.MOV.U32 R127, RZ, RZ, R19 ;  /* 0x000000ffff7f8224 */ /* 0x000fe200078e0013 */
[----:B------:R-:W-:-:S04]  /*51f0*/  ISETP.GE.AND P2, PT, R20, UR29, PT ;  /* 0x0000001d14007c0c */ /* 0x000fc8000bf46270 */
[----:B------:R0:W3:Y:S01]  /*5200*/  @!P0 LDG.E.U8 R215, desc[UR26][R126.64] ;  /* 0x0000001a7ed78981 */ /* 0x0000e2000c1e1100 */
[----:B------:R-:W-:Y:S02]  /*5210*/  ISETP.GE.AND P0, PT, R18, UR29, PT ;  /* 0x0000001d12007c0c */ /* 0x000fe4000bf06270 */
[----:B------:R-:W-:Y:S01]  /*5220*/  PRMT R219, RZ, 0x7610, R219 ;  /* 0x00007610ffdb7816 */ /* 0x000fe200000000db */
[----:B0-----:R-:W-:Y:S02]  /*5230*/  @!P1 IMAD.MOV.U32 R126, RZ, RZ, R16 ;  /* 0x000000ffff7e9224 */ /* 0x001fe400078e0010 */
[----:B------:R-:W-:Y:S01]  /*5240*/  @!P1 IMAD.MOV.U32 R127, RZ, RZ, R21 ;  /* 0x000000ffff7f9224 */ /* 0x000fe200078e0015 */
[----:B------:R-:W-:-:S07]  /*5250*/  PRMT R221, RZ, 0x7610, R221 ;  /* 0x00007610ffdd7816 */ /* 0x000fce00000000dd */
[----:B------:R-:W4:Y:S04]  /*5260*/  @!P0 LDG.E.U8 R219, desc[UR26][R22.64] ;  /* 0x0000001a16db8981 */ /* 0x000f28000c1e1100 */
[----:B------:R0:W5:Y:S01]  /*5270*/  @!P1 LDG.E.U8 R217, desc[UR26][R126.64] ;  /* 0x0000001a7ed99981 */ /* 0x000162000c1e1100 */
[----:B------:R-:W-:Y:S02]  /*5280*/  ISETP.GE.AND P1, PT, R25, UR29, PT ;  /* 0x0000001d19007c0c */ /* 0x000fe4000bf26270 */
[----:B------:R-:W-:Y:S02]  /*5290*/  ISETP.GE.AND P0, PT, R33, UR29, PT ;  /* 0x0000001d21007c0c */ /* 0x000fe4000bf06270 */
[----:B------:R-:W-:Y:S01]  /*52a0*/  PRMT R223, RZ, 0x7610, R223 ;  /* 0x00007610ffdf7816 */ /* 0x000fe200000000df */
[----:B0-----:R-:W-:-:S02]  /*52b0*/  @!P2 IMAD.MOV.U32 R126, RZ, RZ, R24 ;  /* 0x000000ffff7ea224 */ /* 0x001fc400078e0018 */
[----:B------:R-:W-:Y:S01]  /*52c0*/  @!P2 IMAD.MOV.U32 R127, RZ, RZ, R27 ;  /* 0x000000ffff7fa224 */ /* 0x000fe200078e001b */
[----:B------:R-:W-:-:S04]  /*52d0*/  PRMT R229, RZ, 0x7610, R229 ;  /* 0x00007610ffe57816 */ /* 0x000fc800000000e5 */
[----:B------:R0:W5:Y:S01]  /*52e0*/  @!P2 LDG.E.U8 R221, desc[UR26][R126.64] ;  /* 0x0000001a7edda981 */ /* 0x000162000c1e1100 */
[----:B------:R-:W-:-:S03]  /*52f0*/  ISETP.GE.AND P2, PT, R28, UR29, PT ;  /* 0x0000001d1c007c0c */ /* 0x000fc6000bf46270 */
[----:B------:R-:W5:Y:S01]  /*5300*/  @!P0 LDG.E.U8 R229, desc[UR26][R70.64] ;  /* 0x0000001a46e58981 */ /* 0x000f62000c1e1100 */
[----:B0-----:R-:W-:Y:S02]  /*5310*/  @!P1 IMAD.MOV.U32 R126, RZ, RZ, R26 ;  /* 0x000000ffff7e9224 */ /* 0x001fe400078e001a */
[----:B------:R-:W-:Y:S01]  /*5320*/  @!P1 IMAD.MOV.U32 R127, RZ, RZ, R29 ;  /* 0x000000ffff7f9224 */ /* 0x000fe200078e001d */
[----:B------:R-:W-:-:S04]  /*5330*/  ISETP.GE.AND P0, PT, R73, UR29, PT ;  /* 0x0000001d49007c0c */ /* 0x000fc8000bf06270 */
[----:B------:R0:W5:Y:S01]  /*5340*/  @!P1 LDG.E.U8 R223, desc[UR26][R126.64] ;  /* 0x0000001a7edf9981 */ /* 0x000162000c1e1100 */
[----:B------:R-:W-:Y:S02]  /*5350*/  ISETP.GE.AND P1, PT, R72, UR29, PT ;  /* 0x0000001d48007c0c */ /* 0x000fe4000bf26270 */
[----:B------:R-:W-:Y:S02]  /*5360*/  PRMT R225, RZ, 0x7610, R225 ;  /* 0x00007610ffe17816 */ /* 0x000fe400000000e1 */
[----:B------:R-:W-:Y:S02]  /*5370*/  PRMT R231, RZ, 0x7610, R231 ;  /* 0x00007610ffe77816 */ /* 0x000fe400000000e7 */
[----:B------:R-:W-:Y:S02]  /*5380*/  PRMT R233, RZ, 0x7610, R233 ;  /* 0x00007610ffe97816 */ /* 0x000fe400000000e9 */
[----:B------:R-:W5:Y:S01]  /*5390*/  @!P2 LDG.E.U8 R225, desc[UR26][R30.64] ;  /* 0x0000001a1ee1a981 */ /* 0x000f62000c1e1100 */
[----:B------:R-:W-:-:S03]  /*53a0*/  ISETP.GE.AND P2, PT, R81, UR29, PT ;  /* 0x0000001d51007c0c */ /* 0x000fc6000bf46270 */
[----:B------:R-:W5:Y:S01]  /*53b0*/  @!P0 LDG.E.U8 R233, desc[UR26][R78.64] ;  /* 0x0000001a4ee98981 */ /* 0x000f62000c1e1100 */
[----:B------:R-:W-:-:S03]  /*53c0*/  ISETP.GE.AND P0, PT, R88, UR29, PT ;  /* 0x0000001d58007c0c */ /* 0x000fc6000bf06270 */
[----:B------:R-:W5:Y:S01]  /*53d0*/  @!P1 LDG.E.U8 R231, desc[UR26][R74.64] ;  /* 0x0000001a4ae79981 */ /* 0x000f62000c1e1100 */
[----:B------:R-:W-:Y:S02]  /*53e0*/  ISETP.GE.AND P1, PT, R80, UR29, PT ;  /* 0x0000001d50007c0c */ /* 0x000fe4000bf26270 */
[----:B------:R-:W-:Y:S02]  /*53f0*/  PRMT R235, RZ, 0x7610, R235 ;  /* 0x00007610ffeb7816 */ /* 0x000fe400000000eb */
[----:B------:R-:W-:Y:S02]  /*5400*/  PRMT R237, RZ, 0x7610, R237 ;  /* 0x00007610ffed7816 */ /* 0x000fe400000000ed */
[----:B------:R-:W-:Y:S02]  /*5410*/  PRMT R239, RZ, 0x7610, R239 ;  /* 0x00007610ffef7816 */ /* 0x000fe400000000ef */
[----:B------:R-:W-:Y:S02]  /*5420*/  ISETP.GE.AND P3, PT, R32, UR29, PT ;  /* 0x0000001d20007c0c */ /* 0x000fe4000bf66270 */
        /* <DEDUP_REMOVED lines=8> */
[----:B0-----:R-:W-:Y:S02]  /*54b0*/  PRMT R126, RZ, 0x7610, R126 ;  /* 0x00007610ff7e7816 */ /* 0x001fe4000000007e */
[----:B------:R-:W-:Y:S01]  /*54c0*/  PRMT R127, RZ, 0x7610, R127 ;  /* 0x00007610ff7f7816 */ /* 0x000fe2000000007f */
[----:B------:R-:W5:Y:S04]  /*54d0*/  @!P3 LDG.E.U8 R227, desc[UR26][R34.64] ;  /* 0x0000001a22e3b981 */ /* 0x000f68000c1e1100 */
[----:B------:R-:W5:Y:S04]  /*54e0*/  @!P1 LDG.E.U8 R243, desc[UR26][R94.64] ;  /* 0x0000001a5ef39981 */ /* 0x000f68000c1e1100 */
[----:B------:R-:W5:Y:S04]  /*54f0*/  @!P2 LDG.E.U8 R126, desc[UR26][R98.64] ;  /* 0x0000001a627ea981 */ /* 0x000f68000c1e1100 */
[----:B------:R-:W5:Y:S01]  /*5500*/  @!P0 LDG.E.U8 R127, desc[UR26][R102.64] ;  /* 0x0000001a667f8981 */ /* 0x000f62000c1e1100 */
[----:B------:R-:W-:-:S02]  /*5510*/  ISETP.GE.AND P1, PT, R104, UR29, PT ;  /* 0x0000001d68007c0c */ /* 0x000fc4000bf26270 */
[----:B------:R-:W-:Y:S02]  /*5520*/  PRMT R247, RZ, 0x7610, R247 ;  /* 0x00007610fff77816 */ /* 0x000fe400000000f7 */
[----:B------:R-:W-:-:S09]  /*5530*/  ISETP.GE.AND P0, PT, R105, UR29, PT ;  /* 0x0000001d69007c0c */ /* 0x000fd2000bf06270 */
[----:B------:R-:W5:Y:S01]  /*5540*/  @!P1 LDG.E.U8 R247, desc[UR26][R108.64] ;  /* 0x0000001a6cf79981 */ /* 0x000f62000c1e1100 */
[----:B------:R-:W-:Y:S02]  /*5550*/  ISETP.GE.AND P1, PT, R112, UR29, PT ;  /* 0x0000001d70007c0c */ /* 0x000fe4000bf26270 */
[----:B------:R-:W-:Y:S02]  /*5560*/  PRMT R245, RZ, 0x7610, R245 ;  /* 0x00007610fff57816 */ /* 0x000fe400000000f5 */
[----:B------:R-:W-:Y:S02]  /*5570*/  PRMT R241, RZ, 0x7610, R241 ;  /* 0x00007610fff17816 */ /* 0x000fe400000000f1 */
[----:B------:R-:W-:Y:S02]  /*5580*/  ISETP.GE.AND P2, PT, R7, UR29, PT ;  /* 0x0000001d07007c0c */ /* 0x000fe4000bf46270 */
[----:B------:R-:W5:Y:S01]  /*5590*/  @!P0 LDG.E.U8 R245, desc[UR26][R110.64] ;  /* 0x0000001a6ef58981 */ /* 0x000f62000c1e1100 */
[----:B------:R-:W-:-:S04]  /*55a0*/  ISETP.GE.AND P0, PT, R9, UR29, PT ;  /* 0x0000001d09007c0c */ /* 0x000fc8000bf06270 */
        /* <DEDUP_REMOVED lines=15> */
[----:B------:R-:W-:Y:S01]  /*56a0*/  PRMT R216, RZ, 0x7610, R216 ;  /* 0x00007610ffd87816 */ /* 0x000fe200000000d8 */
[----:B------:R-:W5:Y:S01]  /*56b0*/  @!P3 LDG.E.U8 R210, desc[UR26][R146.64] ;  /* 0x0000001a92d2b981 */ /* 0x000f62000c1e1100 */
[----:B------:R-:W-:-:S02]  /*56c0*/  ISETP.GE.AND P3, PT, R114, UR29, PT ;  /* 0x0000001d72007c0c */ /* 0x000fc4000bf66270 */
[----:B------:R-:W-:Y:S01]  /*56d0*/  ISETP.GE.AND P5, PT, R164, UR29, PT ;  /* 0x0000001da4007c0c */ /* 0x000fe2000bfa6270 */
        /* <DEDUP_REMOVED lines=11> */
[----:B------:R-:W-:-:S03]  /*5790*/  PRMT R220, RZ, 0x7610, R220 ;  /* 0x00007610ffdc7816 */ /* 0x000fc600000000dc */
[----:B------:R-:W5:Y:S04]  /*57a0*/  @!P1 LDG.E.U8 R211, desc[UR26][R128.64] ;  /* 0x0000001a80d39981 */ /* 0x000f68000c1e1100 */
[----:B------:R-:W5:Y:S04]  /*57b0*/  @!P5 LDG.E.U8 R218, desc[UR26][R152.64] ;  /* 0x0000001a98dad981 */ /* 0x000f68000c1e1100 */
[----:B------:R-:W5:Y:S04]  /*57c0*/  @!P2 LDG.E.U8 R213, desc[UR26][R132.64] ;  /* 0x0000001a84d5a981 */ /* 0x000f68000c1e1100 */
[----:B------:R-:W5:Y:S01]  /*57d0*/  @!P0 LDG.E.U8 R220, desc[UR26][R154.64] ;  /* 0x0000001a9adc8981 */ /* 0x000f62000c1e1100 */
[----:B------:R-:W-:Y:S01]  /*57e0*/  BAR.SYNC.DEFER_BLOCKING 0x0 ;  /* 0x0000000000007b1d */ /* 0x000fe20000010000 */
[----:B------:R-:W-:-:S02]  /*57f0*/  ISETP.GE.AND P1, PT, R4, UR29, PT ;  /* 0x0000001d04007c0c */ /* 0x000fc4000bf26270 */
[----:B------:R-:W-:Y:S02]  /*5800*/  PRMT R222, RZ, 0x7610, R222 ;  /* 0x00007610ffde7816 */ /* 0x000fe400000000de */
[----:B------:R-:W-:-:S09]  /*5810*/  PRMT R224, RZ, 0x7610, R224 ;  /* 0x00007610ffe07816 */ /* 0x000fd200000000e0 */
[----:B------:R-:W-:Y:S02]  /*5820*/  @!P1 IMAD.MOV.U32 R248, RZ, RZ, R6 ;  /* 0x000000fffff89224 */ /* 0x000fe400078e0006 */
[----:B------:R-:W-:Y:S01]  /*5830*/  @!P1 IMAD.MOV.U32 R249, RZ, RZ, R15 ;  /* 0x000000fffff99224 */ /* 0x000fe200078e000f */
[----:B------:R-:W-:Y:S02]  /*5840*/  PRMT R226, RZ, 0x7610, R226 ;  /* 0x00007610ffe27816 */ /* 0x000fe400000000e2 */
[----:B------:R-:W-:Y:S02]  /*5850*/  PRMT R228, RZ, 0x7610, R228 ;  /* 0x00007610ffe47816 */ /* 0x000fe400000000e4 */
[----:B------:R0:W5:Y:S01]  /*5860*/  @!P1 LDG.E.U8 R222, desc[UR26][R248.64] ;  /* 0x0000001af8de9981 */ /* 0x000162000c1e1100 */
[----:B------:R-:W-:Y:S02]  /*5870*/  PRMT R230, RZ, 0x7610, R230 ;  /* 0x00007610ffe67816 */ /* 0x000fe400000000e6 */
[----:B------:R-:W-:Y:S01]  /*5880*/  PRMT R232, RZ, 0x7610, R232 ;  /* 0x00007610ffe87816 */ /* 0x000fe200000000e8 */
[----:B------:R-:W5:Y:S01]  /*5890*/  @!P1 LDG.E.U8 R224, desc[UR26][R68.64] ;  /* 0x0000001a44e09981 */ /* 0x000f62000c1e1100 */
[----:B------:R-:W-:-:S02]  /*58a0*/  PRMT R234, RZ, 0x7610, R234 ;  /* 0x00007610ffea7816 */ /* 0x000fc400000000ea */
[----:B------:R-:W-:Y:S01]  /*58b0*/  PRMT R236, RZ, 0x7610, R236 ;  /* 0x00007610ffec7816 */ /* 0x000fe200000000ec */
[----:B------:R-:W5:Y:S01]  /*58c0*/  @!P1 LDG.E.U8 R226, desc[UR26][R76.64] ;  /* 0x0000001a4ce29981 */ /* 0x000f62000c1e1100 */
[----:B0-----:R-:W-:Y:S02]  /*58d0*/  PRMT R249, RZ, 0x7610, R249 ;  /* 0x00007610fff97816 */ /* 0x001fe400000000f9 */
[----:B------:R-:W-:Y:S01]  /*58e0*/  PRMT R238, RZ, 0x7610, R238 ;  /* 0x00007610ffee7816 */ /* 0x000fe200000000ee */
[----:B------:R-:W5:Y:S01]  /*58f0*/  @!P1 LDG.E.U8 R228, desc[UR26][R84.64] ;  /* 0x0000001a54e49981 */ /* 0x000f62000c1e1100 */
[----:B------:R-:W-:Y:S02]  /*5900*/  PRMT R240, RZ, 0x7610, R240 ;  /* 0x00007610fff07816 */ /* 0x000fe400000000f0 */
[----:B------:R-:W-:Y:S01]  /*5910*/  PRMT R242, RZ, 0x7610, R242 ;  /* 0x00007610fff27816 */ /* 0x000fe200000000f2 */
[----:B------:R-:W5:Y:S01]  /*5920*/  @!P1 LDG.E.U8 R230, desc[UR26][R92.64] ;  /* 0x0000001a5ce69981 */ /* 0x000f62000c1e1100 */
[----:B------:R-:W-:-:S02]  /*5930*/  PRMT R244, RZ, 0x7610, R244 ;  /* 0x00007610fff47816 */ /* 0x000fc400000000f4 */
[----:B------:R-:W-:Y:S01]  /*5940*/  PRMT R246, RZ, 0x7610, R246 ;  /* 0x00007610fff67816 */ /* 0x000fe200000000f6 */
[----:B------:R-:W5:Y:S01]  /*5950*/  @!P1 LDG.E.U8 R232, desc[UR26][R100.64] ;  /* 0x0000001a64e89981 */ /* 0x000f62000c1e1100 */
[----:B------:R-:W-:Y:S02]  /*5960*/  PRMT R248, RZ, 0x7610, R248 ;  /* 0x00007610fff87816 */ /* 0x000fe400000000f8 */
[----:B------:R-:W-:Y:S01]  /*5970*/  PRMT R250, RZ, 0x7610, R250 ;  /* 0x00007610fffa7816 */ /* 0x000fe200000000fa */
[----:B------:R-:W5:Y:S01]  /*5980*/  @!P1 LDG.E.U8 R234, desc[UR26][R106.64] ;  /* 0x0000001a6aea9981 */ /* 0x000f62000c1e1100 */
[----:B------:R-:W-:-:S03]  /*5990*/  PRMT R251, RZ, 0x7610, R251 ;  /* 0x00007610fffb7816 */ /* 0x000fc600000000fb */
[----:B------:R-:W5:Y:S04]  /*59a0*/  @!P1 LDG.E.U8 R236, desc[UR26][R118.64] ;  /* 0x0000001a76ec9981 */ /* 0x000f68000c1e1100 */
[----:B------:R-:W5:Y:S04]  /*59b0*/  @!P1 LDG.E.U8 R238, desc[UR26][R130.64] ;  /* 0x0000001a82ee9981 */ /* 0x000f68000c1e1100 */
[----:B------:R-:W5:Y:S04]  /*59c0*/  @!P1 LDG.E.U8 R240, desc[UR26][R136.64] ;  /* 0x0000001a88f09981 */ /* 0x000f68000c1e1100 */
[----:B------:R-:W5:Y:S04]  /*59d0*/  @!P1 LDG.E.U8 R242, desc[UR26][R140.64] ;  /* 0x0000001a8cf29981 */ /* 0x000f68000c1e1100 */
[----:B------:R-:W5:Y:S04]  /*59e0*/  @!P1 LDG.E.U8 R244, desc[UR26][R148.64] ;  /* 0x0000001a94f49981 */ /* 0x000f68000c1e1100 */
[----:B------:R-:W5:Y:S04]  /*59f0*/  @!P1 LDG.E.U8 R246, desc[UR26][R156.64] ;  /* 0x0000001a9cf69981 */ /* 0x000f68000c1e1100 */
[----:B--2---:R0:W-:Y:S04]  /*5a00*/  STS.U8 [R67+UR13+0x2000], R252 ;  /* 0x002000fc43007988 */ /* 0x0041e8000800000d */
[----:B------:R-:W2:Y:S04]  /*5a10*/  @!P1 LDG.E.U8 R248, desc[UR26][R158.64] ;  /* 0x0000001a9ef89981 */ /* 0x000ea8000c1e1100 */
[----:B------:R-:W2:Y:S04]  /*5a20*/  @!P1 LDG.E.U8 R250, desc[UR26][R162.64] ;  /* 0x0000001aa2fa9981 */ /* 0x000ea8000c1e1100 */
[----:B---3--:R1:W-:Y:S04]  /*5a30*/  STS.U8 [R67+UR13+0x2200], R215 ;  /* 0x002200d743007988 */ /* 0x0083e8000800000d */
[----:B----4-:R-:W-:Y:S04]  /*5a40*/  STS.U8 [R67+UR13+0x2600], R219 ;  /* 0x002600db43007988 */ /* 0x010fe8000800000d */
[----:B-----5:R3:W-:Y:S04]  /*5a50*/  STS.U8 [R67+UR13+0x2400], R217 ;  /* 0x002400d943007988 */ /* 0x0207e8000800000d */
[----:B------:R4:W-:Y:S04]  /*5a60*/  STS.U8 [R67+UR13+0x2800], R221 ;  /* 0x002800dd43007988 */ /* 0x0009e8000800000d */
[----:B------:R5:W-:Y:S04]  /*5a70*/  STS.U8 [R67+UR13+0x2a00], R223 ;  /* 0x002a00df43007988 */ /* 0x000be8000800000d */
[----:B------:R5:W-:Y:S01]  /*5a80*/  STS.U8 [R67+UR13+0x2c00], R225 ;  /* 0x002c00e143007988 */ /* 0x000be2000800000d */
[----:B0-----:R-:W-:-:S02]  /*5a90*/  PRMT R252, RZ, 0x7610, R252 ;  /* 0x00007610fffc7816 */ /* 0x001fc400000000fc */
[----:B-1----:R-:W-:Y:S02]  /*5aa0*/  PRMT R215, RZ, 0x7610, R215 ;  /* 0x00007610ffd77816 */ /* 0x002fe400000000d7 */
[----:B---3--:R-:W-:Y:S02]  /*5ab0*/  PRMT R217, RZ, 0x7610, R217 ;  /* 0x00007610ffd97816 */ /* 0x008fe400000000d9 */
[----:B------:R-:W-:Y:S01]  /*5ac0*/  PRMT R219, RZ, 0x7610, R219 ;  /* 0x00007610ffdb7816 */ /* 0x000fe200000000db */
[----:B------:R-:W3:Y:S01]  /*5ad0*/  @!P1 LDG.E.U8 R252, desc[UR26][R166.64] ;  /* 0x0000001aa6fc9981 */ /* 0x000ee2000c1e1100 */
[----:B----4-:R-:W-:Y:S02]  /*5ae0*/  PRMT R221, RZ, 0x7610, R221 ;  /* 0x00007610ffdd7816 */ /* 0x010fe400000000dd */
[----:B-----5:R-:W-:Y:S01]  /*5af0*/  PRMT R223, RZ, 0x7610, R223 ;  /* 0x00007610ffdf7816 */ /* 0x020fe200000000df */
[----:B------:R-:W4:Y:S01]  /*5b00*/  @!P1 LDG.E.U8 R215, desc[UR26][R168.64] ;  /* 0x0000001aa8d79981 */ /* 0x000f22000c1e1100 */
[----:B------:R-:W-:-:S03]  /*5b10*/  PRMT R225, RZ, 0x7610, R225 ;  /* 0x00007610ffe17816 */ /* 0x000fc600000000e1 */
[----:B------:R-:W5:Y:S04]  /*5b20*/  @!P1 LDG.E.U8 R217, desc[UR26][R172.64] ;  /* 0x0000001aacd99981 */ /* 0x000f68000c1e1100 */
[----:B------:R-:W5:Y:S04]  /*5b30*/  @!P1 LDG.E.U8 R219, desc[UR26][R176.64] ;  /* 0x0000001ab0db9981 */ /* 0x000f68000c1e1100 */
[----:B------:R-:W5:Y:S04]  /*5b40*/  @!P1 LDG.E.U8 R221, desc[UR26][R180.64] ;  /* 0x0000001ab4dd9981 */ /* 0x000f68000c1e1100 */
[----:B------:R-:W5:Y:S04]  /*5b50*/  @!P1 LDG.E.U8 R223, desc[UR26][R184.64] ;  /* 0x0000001ab8df9981 */ /* 0x000f68000c1e1100 */
[----:B------:R-:W5:Y:S04]  /*5b60*/  @!P1 LDG.E.U8 R225, desc[UR26][R188.64] ;  /* 0x0000001abce19981 */ /* 0x000f68000c1e1100 */
[----:B------:R-:W-:Y:S04]  /*5b70*/  STS.U8 [R67+UR13+0x2e00], R227 ;  /* 0x002e00e343007988 */ /* 0x000fe8000800000d */
[----:B------:R-:W-:Y:S04]  /*5b80*/  STS.U8 [R165+UR13+0x2080], R229 ;  /* 0x002080e5a5007988 */ /* 0x000fe8000800000d */
[----:B------:R-:W-:Y:S04]  /*5b90*/  STS.U8 [R165+UR13+0x2280], R231 ;  /* 0x002280e7a5007988 */ /* 0x000fe8000800000d */
[----:B------:R-:W-:Y:S04]  /*5ba0*/  STS.U8 [R165+UR13+0x2480], R233 ;  /* 0x002480e9a5007988 */ /* 0x000fe8000800000d */
[----:B------:R-:W-:Y:S04]  /*5bb0*/  STS.U8 [R165+UR13+0x2680], R235 ;  /* 0x002680eba5007988 */ /* 0x000fe8000800000d */
[----:B------:R-:W-:Y:S04]  /*5bc0*/  STS.U8 [R165+UR13+0x2880], R237 ;  /* 0x002880eda5007988 */ /* 0x000fe8000800000d */
[----:B------:R0:W-:Y:S04]  /*5bd0*/  STS.U8 [R165+UR13+0x2a80], R239 ;  /* 0x002a80efa5007988 */ /* 0x0001e8000800000d */
[----:B------:R-:W-:Y:S04]  /*5be0*/  STS.U8 [R165+UR13+0x2c80], R243 ;  /* 0x002c80f3a5007988 */ /* 0x000fe8000800000d */
[----:B------:R1:W-:Y:S01]  /*5bf0*/  STS.U8 [R165+UR13+0x2e80], R126 ;  /* 0x002e807ea5007988 */ /* 0x0003e2000800000d */
[----:B0-----:R-:W-:-:S03]  /*5c00*/  PRMT R239, RZ, 0x7610, R239 ;  /* 0x00007610ffef7816 */ /* 0x001fc600000000ef */
[----:B------:R0:W-:Y:S01]  /*5c10*/  STS.U8 [R200+UR13+0x2100], R127 ;  /* 0x0021007fc8007988 */ /* 0x0001e2000800000d */
[----:B-1----:R-:W-:Y:S02]  /*5c20*/  @!P1 IMAD.MOV.U32 R126, RZ, RZ, R186 ;  /* 0x000000ffff7e9224 */ /* 0x002fe400078e00ba */
[----:B0-----:R-:W-:Y:S01]  /*5c30*/  @!P1 IMAD.MOV.U32 R127, RZ, RZ, R187 ;  /* 0x000000ffff7f9224 */ /* 0x001fe200078e00bb */
[----:B------:R-:W-:-:S04]  /*5c40*/  PRMT R243, RZ, 0x7610, R243 ;  /* 0x00007610fff37816 */ /* 0x000fc800000000f3 */
[----:B------:R0:W5:Y:S02]  /*5c50*/  @!P1 LDG.E.U8 R239, desc[UR26][R126.64] ;  /* 0x0000001a7eef9981 */ /* 0x000164000c1e1100 */
[----:B0-----:R-:W-:Y:S02]  /*5c60*/  @!P1 IMAD.MOV.U32 R126, RZ, RZ, R190 ;  /* 0x000000ffff7e9224 */ /* 0x001fe400078e00be */
[----:B------:R-:W-:-:S05]  /*5c70*/  @!P1 IMAD.MOV.U32 R127, RZ, RZ, R191 ;  /* 0x000000ffff7f9224 */ /* 0x000fca00078e00bf */
[----:B------:R0:W5:Y:S01]  /*5c80*/  @!P1 LDG.E.U8 R243, desc[UR26][R126.64] ;  /* 0x0000001a7ef39981 */ /* 0x000162000c1e1100 */
[----:B------:R-:W-:Y:S02]  /*5c90*/  PRMT R227, RZ, 0x7610, R227 ;  /* 0x00007610ffe37816 */ /* 0x000fe400000000e3 */
[----:B------:R-:W-:Y:S02]  /*5ca0*/  PRMT R229, RZ, 0x7610, R229 ;  /* 0x00007610ffe57816 */ /* 0x000fe400000000e5 */
[----:B------:R-:W-:Y:S02]  /*5cb0*/  PRMT R231, RZ, 0x7610, R231 ;  /* 0x00007610ffe77816 */ /* 0x000fe400000000e7 */
[----:B------:R-:W-:Y:S01]  /*5cc0*/  PRMT R233, RZ, 0x7610, R233 ;  /* 0x00007610ffe97816 */ /* 0x000fe200000000e9 */
[----:B------:R-:W5:Y:S01]  /*5cd0*/  @!P1 LDG.E.U8 R227, desc[UR26][R192.64] ;  /* 0x0000001ac0e39981 */ /* 0x000f62000c1e1100 */
[----:B0-----:R-:W-:Y:S02]  /*5ce0*/  @!P1 IMAD.MOV.U32 R126, RZ, RZ, R194 ;  /* 0x000000ffff7e9224 */ /* 0x001fe400078e00c2 */
[----:B------:R-:W-:Y:S01]  /*5cf0*/  @!P1 IMAD.MOV.U32 R127, RZ, RZ, R195 ;  /* 0x000000ffff7f9224 */ /* 0x000fe200078e00c3 */
[----:B------:R-:W-:Y:S01]  /*5d00*/  PRMT R235, RZ, 0x7610, R235 ;  /* 0x00007610ffeb7816 */ /* 0x000fe200000000eb */
[----:B------:R-:W5:Y:S01]  /*5d10*/  @!P1 LDG.E.U8 R229, desc[UR26][R196.64] ;  /* 0x0000001ac4e59981 */ /* 0x000f62000c1e1100 */
[----:B------:R-:W-:-:S03]  /*5d20*/  PRMT R237, RZ, 0x7610, R237 ;  /* 0x00007610ffed7816 */ /* 0x000fc600000000ed */
[----:B------:R0:W5:Y:S04]  /*5d30*/  @!P1 LDG.E.U8 R249, desc[UR26][R126.64] ;  /* 0x0000001a7ef99981 */ /* 0x000168000c1e1100 */
[----:B------:R-:W5:Y:S04]  /*5d40*/  @!P1 LDG.E.U8 R231, desc[UR26][R170.64] ;  /* 0x0000001aaae79981 */ /* 0x000f68000c1e1100 */
[----:B------:R-:W5:Y:S01]  /*5d50*/  @!P1 LDG.E.U8 R233, desc[UR26][R174.64] ;  /* 0x0000001aaee99981 */ /* 0x000f62000c1e1100 */
[----:B0-----:R-:W-:Y:S02]  /*5d60*/  @!P1 IMAD.MOV.U32 R126, RZ, RZ, R198 ;  /* 0x000000ffff7e9224 */ /* 0x001fe400078e00c6 */
[----:B------:R-:W-:Y:S01]  /*5d70*/  @!P1 IMAD.MOV.U32 R127, RZ, RZ, R199 ;  /* 0x000000ffff7f9224 */ /* 0x000fe200078e00c7 */
[----:B------:R-:W5:Y:S04]  /*5d80*/  @!P1 LDG.E.U8 R235, desc[UR26][R178.64] ;  /* 0x0000001ab2eb9981 */ /* 0x000f68000c1e1100 */
[----:B------:R-:W5:Y:S04]  /*5d90*/  @!P1 LDG.E.U8 R237, desc[UR26][R182.64] ;  /* 0x0000001ab6ed9981 */ /* 0x000f68000c1e1100 */
[----:B------:R-:W5:Y:S04]  /*5da0*/  @!P1 LDG.E.U8 R251, desc[UR26][R126.64] ;  /* 0x0000001a7efb9981 */ /* 0x000f68000c1e1100 */
        /* <DEDUP_REMOVED lines=28> */
[----:B--2---:R0:W-:Y:S04]  /*5f70*/  STS.U8 [R165+UR13+0x3a80], R248 ;  /* 0x003a80f8a5007988 */ /* 0x0041e8000800000d */
[----:B------:R0:W-:Y:S04]  /*5f80*/  STS.U8 [R165+UR13+0x3c80], R250 ;  /* 0x003c80faa5007988 */ /* 0x0001e8000800000d */
[----:B---3--:R0:W-:Y:S04]  /*5f90*/  STS.U8 [R165+UR13+0x3e80], R252 ;  /* 0x003e80fca5007988 */ /* 0x0081e8000800000d */
[----:B----4-:R0:W-:Y:S04]  /*5fa0*/  STS.U8 [R200+UR13+0x3100], R215 ;  /* 0x003100d7c8007988 */ /* 0x0101e8000800000d */
[----:B-----5:R0:W-:Y:S04]  /*5fb0*/  STS.U8 [R200+UR13+0x3300], R217 ;  /* 0x003300d9c8007988 */ /* 0x0201e8000800000d */
[----:B------:R0:W-:Y:S04]  /*5fc0*/  STS.U8 [R200+UR13+0x3500], R219 ;  /* 0x003500dbc8007988 */ /* 0x0001e8000800000d */
[----:B------:R0:W-:Y:S04]  /*5fd0*/  STS.U8 [R200+UR13+0x3700], R221 ;  /* 0x003700ddc8007988 */ /* 0x0001e8000800000d */
[----:B------:R0:W-:Y:S04]  /*5fe0*/  STS.U8 [R200+UR13+0x3900], R223 ;  /* 0x003900dfc8007988 */ /* 0x0001e8000800000d */
[----:B------:R0:W-:Y:S01]  /*5ff0*/  STS.U8 [R200+UR13+0x3b00], R225 ;  /* 0x003b00e1c8007988 */ /* 0x0001e2000800000d */
[----:B------:R-:W-:Y:S01]  /*6000*/  ULEA UR15, UR30, UR13, 0x3 ;  /* 0x0000000d1e0f7291 */ /* 0x000fe2000f8e18ff */
[----:B------:R-:W-:-:S03]  /*6010*/  UMOV UR4, UR5 ;  /* 0x0000000500047c82 */ /* 0x000fc60008000000 */
[----:B------:R-:W-:Y:S01]  /*6020*/  UIADD3 UR15, UPT, UPT, UR15, 0x4000, URZ ;  /* 0x000040000f0f7890 */ /* 0x000fe2000fffe0ff */
        /* <DEDUP_REMOVED lines=10> */
[----:B------:R1:W-:Y:S06]  /*60d0*/  MEMBAR.ALL.CTA ;  /* 0x0000000000007992 */ /* 0x0003ec0000008000 */
[----:B-1----:R-:W1:Y:S02]  /*60e0*/  FENCE.VIEW.ASYNC.S ;  /* 0x00000000000073c6 */ /* 0x002e640000000000 */
[----:B-1----:R-:W-:Y:S06]  /*60f0*/  BAR.SYNC.DEFER_BLOCKING 0x0 ;  /* 0x0000000000007b1d */ /* 0x002fec0000010000 */
[----:B------:R-:W-:Y:S05]  /*6100*/  BRA.U UP1, `(.L_x_9) ;  /* 0x00000001013c7547 */ /* 0x000fea000b800000 */
[----:B------:R-:W-:Y:S01]  /*6110*/  UMOV UR20, UR6 ;  /* 0x0000000600147c82 */ /* 0x000fe20008000000 */
[----:B------:R-:W-:Y:S01]  /*6120*/  UMOV UR21, 0x80004020 ;  /* 0x8000402000157882 */ /* 0x000fe20000000000 */
[----:B------:R-:W-:Y:S01]  /*6130*/  UMOV UR22, UR8 ;  /* 0x0000000800167c82 */ /* 0x000fe20008000000 */
[----:B------:R-:W-:Y:S01]  /*6140*/  UMOV UR23, 0x80004020 ;  /* 0x8000402000177882 */ /* 0x000fe20000000000 */
[----:B------:R-:W-:Y:S01]  /*6150*/  UMOV UR24, 0x0 ;  /* 0x0000000000187882 */ /* 0x000fe20000000000 */
[----:B------:R-:W-:Y:S01]  /*6160*/  UMOV UR25, 0x4108490 ;  /* 0x0410849000197882 */ /* 0x000fe20000000000 */
[----:B------:R-:W-:Y:S01]  /*6170*/  UMOV UR10, UR15 ;  /* 0x0000000f000a7c82 */ /* 0x000fe20008000000 */
[----:B------:R-:W-:Y:S01]  /*6180*/  UMOV UR11, URZ ;  /* 0x000000ff000b7c82 */ /* 0x000fe20008000000 */
[----:B------:R-:W-:Y:S01]  /*6190*/  UMOV UR32, 0x0 ;  /* 0x0000000000207882 */ /* 0x000fe20000000000 */
[----:B------:R-:W-:Y:S01]  /*61a0*/  UMOV UR33, 0x4108490 ;  /* 0x0410849000217882 */ /* 0x000fe20000000000 */
[----:B------:R1:W-:Y:S01]  /*61b0*/  UTCQMMA gdesc[UR20], gdesc[UR22], tmem[UR12], tmem[UR24], idesc[UR25], UPT ;  /* 0x00ff1816140075ea */ /* 0x0003e2000b80030c */
[----:B------:R-:W-:Y:S01]  /*61c0*/  UMOV UR5, UR10 ;  /* 0x0000000a00057c82 */ /* 0x000fe20008000000 */
[----:B------:R1:W-:Y:S01]  /*61d0*/  UTCQMMA gdesc[UR16], gdesc[UR18], tmem[UR12], tmem[UR32], idesc[UR33], UPT ;  /* 0x00ff2012100075ea */ /* 0x0003e2000b80030c */
[----:B------:R1:W-:Y:S01]  /*61e0*/  UTCBAR [UR5], URZ ;  /* 0x000000ff050073e9 */ /* 0x0003e200080000ff */
[----:B------:R-:W-:-:S02]  /*61f0*/  NOP ;  /* 0x0000000000007918 */ /* 0x000fc40000000000 */
.L_x_9:
[----:B------:R-:W-:Y:S01]  /*6200*/  UIADD3 UR30, UPT, UPT, UR30, 0x1, URZ ;  /* 0x000000011e1e7890 */ /* 0x000fe2000fffe0ff */
[----:B------:R-:W-:Y:S01]  /*6210*/  IMAD.U32 R126, RZ, RZ, UR4 ;  /* 0x00000004ff7e7e24 */ /* 0x000fe2000f8e00ff */
[----:B------:R-:W-:Y:S02]  /*6220*/  UIADD3 UR28, UPT, UPT, UR28, -0x1, URZ ;  /* 0xffffffff1c1c7890 */ /* 0x000fe4000fffe0ff */
[----:B------:R-:W-:Y:S02]  /*6230*/  UISETP.GT.AND UP2, UPT, UR30, 0x1, UPT ;  /* 0x000000011e00788c */ /* 0x000fe4000bf44270 */
[----:B------:R-:W-:Y:S02]  /*6240*/  UIADD3 UR29, UPT, UPT, UR29, -0x40, URZ ;  /* 0xffffffc01d1d7890 */ /* 0x000fe4000fffe0ff */
[----:B-1----:R-:W-:Y:S02]  /*6250*/  USEL UR5, URZ, 0x1, !UP2 ;  /* 0x00000001ff057887 */ /* 0x002fe4000d000000 */
[----:B------:R-:W-:-:S02]  /*6260*/  USEL UR30, UR30, URZ, !UP2 ;  /* 0x000000ff1e1e7287 */ /* 0x000fc4000d000000 */
[----:B------:R-:W-:Y:S02]  /*6270*/  UISETP.NE.U32.AND UP2, UPT, UR28, URZ, UPT ;  /* 0x000000ff1c00728c */ /* 0x000fe4000bf45070 */
[----:B------:R-:W-:-:S07]  /*6280*/  ULOP3.LUT UR5, UR4, UR5, URZ, 0x3c, !UPT ;  /* 0x0000000504057292 */ /* 0x000fce000f8e3cff */
[----:B------:R-:W-:Y:S05]  /*6290*/  BRA.U UP2, `(.L_x_10) ;  /* 0xffffffe5029c7547 */ /* 0x000fea000b83ffff */
.L_x_7:
[----:B------:R-:W-:-:S09]  /*62a0*/  UISETP.GE.AND UP1, UPT, UR31, 0x40, UPT ;  /* 0x000000401f00788c */ /* 0x000fd2000bf26270 */
[----:B------:R-:W-:Y:S05]  /*62b0*/  BRA.U !UP1, `(.L_x_11) ;  /* 0x0000000109107547 */ /* 0x000fea000b800000 */
[----:B------:R-:W-:-:S06]  /*62c0*/  USHF.L.U32 UR4, UR4, 0x1f, URZ ;  /* 0x0000001f04047899 */ /* 0x000fcc00080006ff */
[----:B------:R-:W-:-:S04]  /*62d0*/  IMAD.U32 R4, RZ, RZ, UR4 ;  /* 0x00000004ff047e24 */ /* 0x000fc8000f8e00ff */
[----:B------:R-:W1:Y:S02]  /*62e0*/  SYNCS.PHASECHK.TRANS64.TRYWAIT P0, [UR15], R4 ;  /* 0x00000004ff0075a7 */ /* 0x000e64000800110f */
[----:B-1----:R-:W-:Y:S05]  /*62f0*/  @!P0 BRA `(.L_x_12) ;  /* 0x00000014008c8947 */ /* 0x002fea0003800000 */
.L_x_11:
[----:B------:R-:W-:Y:S01]  /*6300*/  BAR.SYNC.DEFER_BLOCKING 0x0 ;  /* 0x0000000000007b1d */ /* 0x000fe20000010000 */
[C---:B------:R-:W-:Y:S01]  /*6310*/  IMAD.SHL.U32 R68, R0.reuse, 0x10, RZ ;  /* 0x0000001000447824 */ /* 0x040fe200078e00ff */
[----:B0-----:R-:W-:Y:S01]  /*6320*/  LEA R67, R67, UR13, 0x4 ;  /* 0x0000000d43437c11 */ /* 0x001fe2000f8e20ff */
[C---:B------:R-:W-:Y:S02]  /*6330*/  IMAD.SHL.U32 R69, R0.reuse, 0x80, RZ ;  /* 0x0000008000457824 */ /* 0x040fe400078e00ff */
[----:B------:R-:W-:Y:S01]  /*6340*/  IMAD.SHL.U32 R0, R0, 0x8, RZ ;  /* 0x0000000800007824 */ /* 0x000fe200078e00ff */
[----:B------:R-:W-:Y:S01]  /*6350*/  LOP3.LUT R68, R68, 0xf0, RZ, 0xc0, !PT ;  /* 0x000000f044447812 */ /* 0x000fe200078ec0ff */
[----:B------:R-:W0:Y:S01]  /*6360*/  LDCU.128 UR8, c[0x0][0x390] ;  /* 0x00007200ff0877ac */ /* 0x000e220008000c00 */
[----:B------:R-:W-:Y:S02]  /*6370*/  LOP3.LUT R69, R69, 0x800, RZ, 0xc0, !PT ;  /* 0x0000080045457812 */ /* 0x000fe400078ec0ff */
[----:B------:R-:W-:Y:S01]  /*6380*/  LOP3.LUT R0, R0, 0x300, RZ, 0xc0, !PT ;  /* 0x0000030000007812 */ /* 0x000fe200078ec0ff */
[----:B------:R-:W1:Y:S01]  /*6390*/  LDCU UR4, c[0x0][0x3b4] ;  /* 0x00007680ff0477ac */ /* 0x000e620008000800 */
[----:B------:R-:W-:Y:S01]  /*63a0*/  IADD3 R69, PT, PT, R68, UR13, R69 ;  /* 0x0000000d44457c10 */ /* 0x000fe2000fffe045 */
[----:B------:R-:W2:Y:S04]  /*63b0*/  LDCU UR5, c[0x0][0x3b8] ;  /* 0x00007700ff0577ac */ /* 0x000ea80008000800 */
[----:B------:R-:W-:Y:S01]  /*63c0*/  IMAD.IADD R69, R0, 0x1, R69 ;  /* 0x0000000100457824 */ /* 0x000fe200078e0245 */
[----:B------:R-:W3:Y:S02]  /*63d0*/  @!P4 SYNCS.CCTL.IV [UR13+0x4000] ;  /* 0x00400000ff00c9b1 */ /* 0x000ee4000800000d */
[----:B---3--:R-:W-:Y:S01]  /*63e0*/  BAR.SYNC.DEFER_BLOCKING 0x0 ;  /* 0x0000000000007b1d */ /* 0x008fe20000010000 */
[C---:B0-----:R-:W-:Y:S01]  /*63f0*/  ISETP.GE.AND P0, PT, R59.reuse, UR10, PT ;  /* 0x0000000a3b007c0c */ /* 0x041fe2000bf06270 */
[----:B-1----:R-:W-:-:S03]  /*6400*/  IMAD R59, R59, UR4, RZ ;  /* 0x000000043b3b7c24 */ /* 0x002fc6000f8e02ff */
[----:B------:R-:W-:Y:S01]  /*6410*/  ISETP.LT.AND P3, PT, R3, UR11, !P0 ;  /* 0x0000000b03007c0c */ /* 0x000fe2000c761270 */
[----:B------:R-:W-:Y:S01]  /*6420*/  LDTM.16dp32bit_t0_t15.x32 R4, tmem[UR14] ;  /* 0x0000000e000479ee */ /* 0x000fe20008a80000 */
[----:B------:R-:W0:Y:S01]  /*6430*/  LDTM.16dp32bit_t16_t31.x32 R4, tmem[UR14+0x20] ;  /* 0x0000200e000479ee */ /* 0x000e220008aa0000 */
[----:B------:R-:W1:Y:S01]  /*6440*/  @!P4 SYNCS.CCTL.IV [UR13+0x4008] ;  /* 0x00400800ff00c9b1 */ /* 0x000e62000800000d */
[----:B------:R-:W-:Y:S01]  /*6450*/  NOP ;  /* 0x0000000000007918 */ /* 0x000fe20000000000 */
[----:B------:R-:W-:Y:S02]  /*6460*/  ISETP.LT.AND P4, PT, R2, UR11, !P0 ;  /* 0x0000000b02007c0c */ /* 0x000fe4000c781270 */
[----:B0-----:R-:W-:Y:S02]  /*6470*/  F2FP.SATFINITE.E5M2.F32.PACK_AB_MERGE_C R4, R5, R4, RZ ;  /* 0x000000040504723e */ /* 0x001fe400048060ff */
[----:B------:R-:W-:Y:S02]  /*6480*/  F2FP.SATFINITE.E5M2.F32.PACK_AB_MERGE_C R6, R7, R6, RZ ;  /* 0x000000060706723e */ /* 0x000fe400048060ff */
[----:B------:R-:W-:-:S02]  /*6490*/  F2FP.SATFINITE.E5M2.F32.PACK_AB_MERGE_C R8, R9, R8, RZ ;  /* 0x000000080908723e */ /* 0x000fc400048060ff */
[----:B------:R-:W-:Y:S02]  /*64a0*/  F2FP.SATFINITE.E5M2.F32.PACK_AB_MERGE_C R12, R13, R12, RZ ;  /* 0x0000000c0d0c723e */ /* 0x000fe400048060ff */
[----:B------:R-:W-:Y:S02]  /*64b0*/  F2FP.SATFINITE.E5M2.F32.PACK_AB_MERGE_C R14, R15, R14, RZ ;  /* 0x0000000e0f0e723e */ /* 0x000fe400048060ff */
[----:B------:R-:W-:Y:S02]  /*64c0*/  F2FP.SATFINITE.E5M2.F32.PACK_AB_MERGE_C R16, R17, R16, RZ ;  /* 0x000000101110723e */ /* 0x000fe400048060ff */
[----:B------:R-:W-:Y:S02]  /*64d0*/  F2FP.SATFINITE.E5M2.F32.PACK_AB_MERGE_C R20, R21, R20, RZ ;  /* 0x000000141514723e */ /* 0x000fe400048060ff */
[----:B------:R-:W-:Y:S02]  /*64e0*/  F2FP.SATFINITE.E5M2.F32.PACK_AB_MERGE_C R22, R23, R22, RZ ;  /* 0x000000161716723e */ /* 0x000fe400048060ff */
[----:B------:R-:W-:-:S02]  /*64f0*/  F2FP.SATFINITE.E5M2.F32.PACK_AB_MERGE_C R24, R25, R24, RZ ;  /* 0x000000181918723e */ /* 0x000fc400048060ff */
[----:B------:R-:W-:Y:S02]  /*6500*/  F2FP.SATFINITE.E5M2.F32.PACK_AB_MERGE_C R28, R29, R28, RZ ;  /* 0x0000001c1d1c723e */ /* 0x000fe400048060ff */
[----:B------:R-:W-:Y:S02]  /*6510*/  F2FP.SATFINITE.E5M2.F32.PACK_AB_MERGE_C R30, R31, R30, RZ ;  /* 0x0000001e1f1e723e */ /* 0x000fe400048060ff */
[----:B------:R-:W-:Y:S02]  /*6520*/  F2FP.SATFINITE.E5M2.F32.PACK_AB_MERGE_C R32, R33, R32, RZ ;  /* 0x000000202120723e */ /* 0x000fe400048060ff */
[----:B------:R-:W-:Y:S02]  /*6530*/  F2FP.SATFINITE.E5M2.F32.PACK_AB_MERGE_C R18, R19, R18, RZ ;  /* 0x000000121312723e */ /* 0x000fe400048060ff */
[----:B------:R-:W-:Y:S02]  /*6540*/  LOP3.LUT R17, R4, 0xffff, RZ, 0xc0, !PT ;  /* 0x0000ffff04117812 */ /* 0x000fe400078ec0ff */
[----:B------:R-:W-:-:S02]  /*6550*/  LOP3.LUT R68, R6, 0xffff, RZ, 0xc0, !PT ;  /* 0x0000ffff06447812 */ /* 0x000fc400078ec0ff */
[----:B------:R-:W-:Y:S02]  /*6560*/  LOP3.LUT R70, R8, 0xffff, RZ, 0xc0, !PT ;  /* 0x0000ffff08467812 */ /* 0x000fe400078ec0ff */
[----:B------:R-:W-:Y:S02]  /*6570*/  LOP3.LUT R12, R12, 0xffff, RZ, 0xc0, !PT ;  /* 0x0000ffff0c0c7812 */ /* 0x000fe400078ec0ff */
[----:B------:R-:W-:Y:S02]  /*6580*/  LOP3.LUT R19, R14, 0xffff, RZ, 0xc0, !PT ;  /* 0x0000ffff0e137812 */ /* 0x000fe400078ec0ff */
[----:B------:R-:W-:Y:S02]  /*6590*/  LOP3.LUT R16, R16, 0xffff, RZ, 0xc0, !PT ;  /* 0x0000ffff10107812 */ /* 0x000fe400078ec0ff */
[----:B------:R-:W-:Y:S02]  /*65a0*/  LOP3.LUT R20, R20, 0xffff, RZ, 0xc0, !PT ;  /* 0x0000ffff14147812 */ /* 0x000fe400078ec0ff */
[----:B------:R-:W-:-:S02]  /*65b0*/  LOP3.LUT R21, R22, 0xffff, RZ, 0xc0, !PT ;  /* 0x0000ffff16157812 */ /* 0x000fc400078ec0ff */
[----:B------:R-:W-:Y:S02]  /*65c0*/  LOP3.LUT R24, R24, 0xffff, RZ, 0xc0, !PT ;  /* 0x0000ffff18187812 */ /* 0x000fe400078ec0ff */
[----:B------:R-:W-:Y:S02]  /*65d0*/  LOP3.LUT R28, R28, 0xffff, RZ, 0xc0, !PT ;  /* 0x0000ffff1c1c7812 */ /* 0x000fe400078ec0ff */
[----:B------:R-:W-:Y:S02]  /*65e0*/  LOP3.LUT R23, R30, 0xffff, RZ, 0xc0, !PT ;  /* 0x0000ffff1e177812 */ /* 0x000fe400078ec0ff */
[----:B------:R-:W-:Y:S02]  /*65f0*/  LOP3.LUT R32, R32, 0xffff, RZ, 0xc0, !PT ;  /* 0x0000ffff20207812 */ /* 0x000fe400078ec0ff */
[--C-:B------:R-:W-:Y:S02]  /*6600*/  PRMT R0, R70, 0x3340, R1.reuse ;  /* 0x0000334046007816 */ /* 0x100fe40000000001 */
[----:B------:R-:W-:-:S02]  /*6610*/  PRMT R4, R16, 0x3340, R1 ;  /* 0x0000334010047816 */ /* 0x000fc40000000001 */
[----:B------:R-:W-:Y:S02]  /*6620*/  PRMT R5, R17, 0x3340, R68 ;  /* 0x0000334011057816 */ /* 0x000fe40000000044 */
[----:B------:R-:W-:Y:S02]  /*6630*/  PRMT R7, R12, 0x3340, R19 ;  /* 0x000033400c077816 */ /* 0x000fe40000000013 */
[--C-:B------:R-:W-:Y:S02]  /*6640*/  PRMT R6, R24, 0x3340, R1.reuse ;  /* 0x0000334018067816 */ /* 0x100fe40000000001 */
[----:B------:R-:W-:Y:S02]  /*6650*/  PRMT R8, R32, 0x3340, R1 ;  /* 0x0000334020087816 */ /* 0x000fe40000000001 */
[----:B------:R-:W-:Y:S02]  /*6660*/  PRMT R13, R20, 0x3340, R21 ;  /* 0x00003340140d7816 */ /* 0x000fe40000000015 */
[----:B------:R-:W-:-:S02]  /*6670*/  PRMT R15, R28, 0x3340, R23 ;  /* 0x000033401c0f7816 */ /* 0x000fc40000000017 */
[----:B------:R-:W-:Y:S02]  /*6680*/  F2FP.SATFINITE.E5M2.F32.PACK_AB_MERGE_C R10, R11, R10, RZ ;  /* 0x0000000a0b0a723e */ /* 0x000fe400048060ff */
[----:B------:R-:W-:Y:S02]  /*6690*/  PRMT R9, R5, 0x5410, R0 ;  /* 0x0000541005097816 */ /* 0x000fe40000000000 */
[----:B------:R-:W-:Y:S02]  /*66a0*/  PRMT R11, R7, 0x5410, R4 ;  /* 0x00005410070b7816 */ /* 0x000fe40000000004 */
[----:B------:R-:W-:Y:S02]  /*66b0*/  PRMT R13, R13, 0x5410, R6 ;  /* 0x000054100d0d7816 */ /* 0x000fe40000000006 */
[----:B------:R-:W-:Y:S02]  /*66c0*/  PRMT R15, R15, 0x5410, R8 ;  /* 0x000054100f0f7816 */ /* 0x000fe40000000008 */
[----:B------:R-:W-:-:S02]  /*66d0*/  SHF.R.U32.HI R0, RZ, 0x8, R17 ;  /* 0x00000008ff007819 */ /* 0x000fc40000011611 */
[----:B------:R-:W-:Y:S02]  /*66e0*/  SHF.R.U32.HI R4, RZ, 0x8, R68 ;  /* 0x00000008ff047819 */ /* 0x000fe40000011644 */
[----:B------:R-:W-:Y:S02]  /*66f0*/  SHF.R.U32.HI R5, RZ, 0x8, R70 ;  /* 0x00000008ff057819 */ /* 0x000fe40000011646 */
[----:B------:R-:W-:Y:S02]  /*6700*/  SHF.R.U32.HI R6, RZ, 0x8, R12 ;  /* 0x00000008ff067819 */ /* 0x000fe4000001160c */
[----:B------:R-:W-:Y:S02]  /*6710*/  SHF.R.U32.HI R7, RZ, 0x8, R19 ;  /* 0x00000008ff077819 */ /* 0x000fe40000011613 */
[----:B------:R-:W-:Y:S02]  /*6720*/  SHF.R.U32.HI R8, RZ, 0x8, R16 ;  /* 0x00000008ff087819 */ /* 0x000fe40000011610 */
[----:B------:R-:W-:-:S02]  /*6730*/  LOP3.LUT R17, R0, 0xffff, RZ, 0xc0, !PT ;  /* 0x0000ffff00117812 */ /* 0x000fc400078ec0ff */
[----:B------:R-:W-:Y:S02]  /*6740*/  LOP3.LUT R4, R4, 0xffff, RZ, 0xc0, !PT ;  /* 0x0000ffff04047812 */ /* 0x000fe400078ec0ff */
[----:B------:R-:W-:Y:S02]  /*6750*/  LOP3.LUT R5, R5, 0xffff, RZ, 0xc0, !PT ;  /* 0x0000ffff05057812 */ /* 0x000fe400078ec0ff */
[----:B------:R-:W-:Y:S02]  /*6760*/  LOP3.LUT R6, R6, 0xffff, RZ, 0xc0, !PT ;  /* 0x0000ffff06067812 */ /* 0x000fe400078ec0ff */
[----:B------:R-:W-:Y:S02]  /*6770*/  LOP3.LUT R7, R7, 0xffff, RZ, 0xc0, !PT ;  /* 0x0000ffff07077812 */ /* 0x000fe400078ec0ff */
[----:B------:R-:W-:Y:S02]  /*6780*/  LOP3.LUT R8, R8, 0xffff, RZ, 0xc0, !PT ;  /* 0x0000ffff08087812 */ /* 0x000fe400078ec0ff */
[----:B------:R-:W-:-:S02]  /*6790*/  PRMT R17, R17, 0x3340, R4 ;  /* 0x0000334011117816 */ /* 0x000fc40000000004 */
[----:B------:R-:W-:Y:S02]  /*67a0*/  PRMT R12, R5, 0x3340, R2 ;  /* 0x00003340050c7816 */ /* 0x000fe40000000002 */
[----:B------:R-:W-:Y:S02]  /*67b0*/  PRMT R19, R6, 0x3340, R7 ;  /* 0x0000334006137816 */ /* 0x000fe40000000007 */
[----:B------:R-:W-:Y:S02]  /*67c0*/  PRMT R14, R8, 0x3340, R1 ;  /* 0x00003340080e7816 */ /* 0x000fe40000000001 */
[----:B------:R-:W-:Y:S02]  /*67d0*/  SHF.R.U32.HI R0, RZ, 0x8, R20 ;  /* 0x00000008ff007819 */ /* 0x000fe40000011614 */
[----:B------:R-:W-:Y:S02]  /*67e0*/  SHF.R.U32.HI R4, RZ, 0x8, R21 ;  /* 0x00000008ff047819 */ /* 0x000fe40000011615 */
[----:B------:R-:W-:-:S02]  /*67f0*/  SHF.R.U32.HI R5, RZ, 0x8, R24 ;  /* 0x00000008ff057819 */ /* 0x000fc40000011618 */
[----:B------:R-:W-:Y:S02]  /*6800*/  SHF.R.U32.HI R6, RZ, 0x8, R28 ;  /* 0x00000008ff067819 */ /* 0x000fe4000001161c */
[----:B------:R-:W-:Y:S02]  /*6810*/  SHF.R.U32.HI R7, RZ, 0x8, R23 ;  /* 0x00000008ff077819 */ /* 0x000fe40000011617 */
[----:B------:R-:W-:Y:S02]  /*6820*/  SHF.R.U32.HI R8, RZ, 0x8, R32 ;  /* 0x00000008ff087819 */ /* 0x000fe40000011620 */
[----:B------:R-:W-:Y:S01]  /*6830*/  LOP3.LUT R21, R0, 0xffff, RZ, 0xc0, !PT ;  /* 0x0000ffff00157812 */ /* 0x000fe200078ec0ff */
[----:B--2---:R-:W-:Y:S01]  /*6840*/  IMAD R0, R2, UR5, RZ ;  /* 0x0000000502007c24 */ /* 0x004fe2000f8e02ff */
[----:B------:R-:W-:Y:S02]  /*6850*/  LOP3.LUT R4, R4, 0xffff, RZ, 0xc0, !PT ;  /* 0x0000ffff04047812 */ /* 0x000fe400078ec0ff */
[----:B------:R-:W-:-:S02]  /*6860*/  LOP3.LUT R5, R5, 0xffff, RZ, 0xc0, !PT ;  /* 0x0000ffff05057812 */ /* 0x000fc400078ec0ff */
[----:B------:R-:W-:Y:S02]  /*6870*/  LOP3.LUT R8, R8, 0xffff, RZ, 0xc0, !PT ;  /* 0x0000ffff08087812 */ /* 0x000fe400078ec0ff */
[----:B------:R-:W-:Y:S02]  /*6880*/  LOP3.LUT R7, R7, 0xffff, RZ, 0xc0, !PT ;  /* 0x0000ffff07077812 */ /* 0x000fe400078ec0ff */
[----:B------:R-:W-:Y:S02]  /*6890*/  LOP3.LUT R6, R6, 0xffff, RZ, 0xc0, !PT ;  /* 0x0000ffff06067812 */ /* 0x000fe400078ec0ff */
[----:B------:R-:W-:Y:S02]  /*68a0*/  F2FP.SATFINITE.E5M2.F32.PACK_AB_MERGE_C R26, R27, R26, RZ ;  /* 0x0000001a1b1a723e */ /* 0x000fe400048060ff */
[----:B------:R-:W-:Y:S02]  /*68b0*/  PRMT R4, R21, 0x3340, R4 ;  /* 0x0000334015047816 */ /* 0x000fe40000000004 */
[----:B------:R-:W-:-:S02]  /*68c0*/  PRMT R5, R5, 0x3340, R2 ;  /* 0x0000334005057816 */ /* 0x000fc40000000002 */
[----:B------:R-:W-:Y:S02]  /*68d0*/  F2FP.SATFINITE.E5M2.F32.PACK_AB_MERGE_C R34, R35, R34, RZ ;  /* 0x000000222322723e */ /* 0x000fe400048060ff */
[----:B------:R-:W-:Y:S02]  /*68e0*/  PRMT R8, R8, 0x3340, R1 ;  /* 0x0000334008087816 */ /* 0x000fe40000000001 */
[----:B------:R-:W-:Y:S02]  /*68f0*/  PRMT R21, R6, 0x3340, R7 ;  /* 0x0000334006157816 */ /* 0x000fe40000000007 */
[----:B------:R-:W-:Y:S02]  /*6900*/  LOP3.LUT R26, R26, 0xffff, RZ, 0xc0, !PT ;  /* 0x0000ffff1a1a7812 */ /* 0x000fe400078ec0ff */
[----:B------:R-:W-:Y:S02]  /*6910*/  PRMT R7, R4, 0x5410, R5 ;  /* 0x0000541004077816 */ /* 0x000fe40000000005 */
[----:B------:R-:W-:-:S02]  /*6920*/  PRMT R17, R17, 0x5410, R12 ;  /* 0x0000541011117816 */ /* 0x000fc4000000000c */
[----:B------:R-:W-:Y:S02]  /*6930*/  PRMT R19, R19, 0x5410, R14 ;  /* 0x0000541013137816 */ /* 0x000fe4000000000e */
[----:B------:R-:W-:Y:S02]  /*6940*/  LOP3.LUT R10, R10, 0xffff, RZ, 0xc0, !PT ;  /* 0x0000ffff0a0a7812 */ /* 0x000fe400078ec0ff */
[----:B------:R-:W-:Y:S02]  /*6950*/  PRMT R21, R21, 0x5410, R8 ;  /* 0x0000541015157816 */ /* 0x000fe40000000008 */
[----:B------:R-:W-:Y:S02]  /*6960*/  LOP3.LUT R18, R18, 0xffff, RZ, 0xc0, !PT ;  /* 0x0000ffff12127812 */ /* 0x000fe400078ec0ff */
[----:B------:R-:W-:Y:S02]  /*6970*/  LOP3.LUT R34, R34, 0xffff, RZ, 0xc0, !PT ;  /* 0x0000ffff22227812 */ /* 0x000fe400078ec0ff */
[----:B------:R-:W-:-:S02]  /*6980*/  PRMT R6, R13, 0x4210, R26 ;  /* 0x000042100d067816 */ /* 0x000fc4000000001a */
[----:B------:R-:W-:Y:S02]  /*6990*/  PRMT R26, R7, 0x5210, R26 ;  /* 0x00005210071a7816 */ /* 0x000fe4000000001a */
[--C-:B------:R-:W-:Y:S02]  /*69a0*/  PRMT R4, R9, 0x4210, R10.reuse ;  /* 0x0000421009047816 */ /* 0x100fe4000000000a */
[----:B------:R-:W-:Y:S02]  /*69b0*/  PRMT R24, R17, 0x5210, R10 ;  /* 0x0000521011187816 */ /* 0x000fe4000000000a */
[--C-:B------:R-:W-:Y:S02]  /*69c0*/  PRMT R5, R11, 0x4210, R18.reuse ;  /* 0x000042100b057816 */ /* 0x100fe40000000012 */
[----:B------:R-:W-:Y:S02]  /*69d0*/  PRMT R25, R19, 0x5210, R18 ;  /* 0x0000521013197816 */ /* 0x000fe40000000012 */
[----:B------:R-:W-:-:S02]  /*69e0*/  PRMT R7, R15, 0x4210, R34 ;  /* 0x000042100f077816 */ /* 0x000fc40000000022 */
[----:B------:R-:W-:Y:S02]  /*69f0*/  PRMT R27, R21, 0x5210, R34 ;  /* 0x00005210151b7816 */ /* 0x000fe40000000022 */
[C---:B------:R-:W-:Y:S01]  /*6a00*/  IADD3 R16, P1, PT, R59.reuse, UR8, RZ ;  /* 0x000000083b107c10 */ /* 0x040fe2000ff3e0ff */
[----:B-1----:R0:W-:Y:S03]  /*6a10*/  STS.128 [R69], R4 ;  /* 0x0000000445007388 */ /* 0x0021e60000000c00 */
[----:B------:R-:W-:Y:S01]  /*6a20*/  LEA.HI.X.SX32 R59, R59, UR9, 0x1, P1 ;  /* 0x000000093b3b7c11 */ /* 0x000fe200088f0eff */
[----:B------:R-:W-:Y:S01]  /*6a30*/  STS.128 [R69+0x400], R24 ;  /* 0x0004001845007388 */ /* 0x000fe20000000c00 */
[----:B------:R-:W-:Y:S01]  /*6a40*/  BAR.SYNC.DEFER_BLOCKING 0x0 ;  /* 0x0000000000007b1d */ /* 0x000fe20000010000 */
[----:B------:R-:W-:Y:S02]  /*6a50*/  IADD3 R2, P2, PT, R0, R16, RZ ;  /* 0x0000001000027210 */ /* 0x000fe40007f5e0ff */
[C---:B------:R-:W-:Y:S01]  /*6a60*/  ISETP.LT.AND P1, PT, R36.reuse, UR11, !P0 ;  /* 0x0000000b24007c0c */ /* 0x040fe2000c721270 */
[----:B------:R-:W-:-:S02]  /*6a70*/  IMAD R36, R36, UR5, RZ ;  /* 0x0000000524247c24 */ /* 0x000fc4000f8e02ff */
[----:B0-----:R-:W-:Y:S01]  /*6a80*/  IMAD R5, R3, UR5, RZ ;  /* 0x0000000503057c24 */ /* 0x001fe2000f8e02ff */
[----:B------:R-:W-:Y:S01]  /*6a90*/  LEA.HI.X.SX32 R3, R0, R59, 0x1, P2 ;  /* 0x0000003b00037211 */ /* 0x000fe200010f0eff */
[----:B------:R-:W-:Y:S01]  /*6aa0*/  IMAD R0, R64, UR5, RZ ;  /* 0x0000000540007c24 */ /* 0x000fe2000f8e02ff */
[C---:B------:R-:W-:Y:S01]  /*6ab0*/  ISETP.LT.AND P2, PT, R37.reuse, UR11, !P0 ;  /* 0x0000000b25007c0c */ /* 0x040fe2000c741270 */
[----:B------:R-:W-:Y:S01]  /*6ac0*/  IMAD R37, R37, UR5, RZ ;  /* 0x0000000525257c24 */ /* 0x000fe2000f8e02ff */
[----:B------:R-:W-:-:S04]  /*6ad0*/  IADD3 R4, P6, PT, R5, R16, RZ ;  /* 0x0000001005047210 */ /* 0x000fc80007fde0ff */
[----:B------:R-:W-:Y:S02]  /*6ae0*/  LEA.HI.X.SX32 R5, R5, R59, 0x1, P6 ;  /* 0x0000003b05057211 */ /* 0x000fe400030f0eff */
[C---:B------:R-:W-:Y:S01]  /*6af0*/  ISETP.LT.AND P6, PT, R38.reuse, UR11, !P0 ;  /* 0x0000000b26007c0c */ /* 0x040fe2000c7c1270 */
[----:B------:R-:W-:Y:S01]  /*6b00*/  IMAD R38, R38, UR5, RZ ;  /* 0x0000000526267c24 */ /* 0x000fe2000f8e02ff */
[----:B------:R-:W0:Y:S02]  /*6b10*/  LDS.128 R8, [R67] ;  /* 0x0000000043087984 */ /* 0x000e240000000c00 */
[C---:B0-----:R-:W-:Y:S02]  /*6b20*/  PRMT R75, R8.reuse, 0x7770, RZ ;  /* 0x00007770084b7816 */ /* 0x041fe400000000ff */
[C---:B------:R-:W-:Y:S02]  /*6b30*/  PRMT R69, R8.reuse, 0x7773, RZ ;  /* 0x0000777308457816 */ /* 0x040fe400000000ff */
[C---:B------:R-:W-:Y:S01]  /*6b40*/  PRMT R71, R8.reuse, 0x7772, RZ ;  /* 0x0000777208477816 */ /* 0x040fe200000000ff */
[----:B------:R0:W-:Y:S01]  /*6b50*/  @P4 STG.E.U8 desc[UR26][R2.64], R75 ;  /* 0x0000004b02004986 */ /* 0x0001e2000c10111a */
[----:B------:R-:W-:-:S02]  /*6b60*/  PRMT R73, R8, 0x7771, RZ ;  /* 0x0000777108497816 */ /* 0x000fc400000000ff */
[-C--:B------:R-:W-:Y:S02]  /*6b70*/  IADD3 R6, P4, PT, R36, R16.reuse, RZ ;  /* 0x0000001024067210 */ /* 0x080fe40007f9e0ff */
[----:B------:R-:W-:Y:S01]  /*6b80*/  IADD3 R8, P5, PT, R37, R16, RZ ;  /* 0x0000001025087210 */ /* 0x000fe20007fbe0ff */
[----:B------:R1:W-:Y:S01]  /*6b90*/  @P3 STG.E.U8 desc[UR26][R4.64], R73 ;  /* 0x0000004904003986 */ /* 0x0003e2000c10111a */
[C---:B------:R-:W-:Y:S02]  /*6ba0*/  PRMT R31, R9.reuse, 0x7773, RZ ;  /* 0x00007773091f7816 */ /* 0x040fe400000000ff */
[C---:B------:R-:W-:Y:S02]  /*6bb0*/  PRMT R33, R9.reuse, 0x7772, RZ ;  /* 0x0000777209217816 */ /* 0x040fe400000000ff */
[C---:B------:R-:W-:Y:S02]  /*6bc0*/  PRMT R35, R9.reuse, 0x7771, RZ ;  /* 0x0000777109237816 */ /* 0x040fe400000000ff */
[----:B------:R-:W-:-:S02]  /*6bd0*/  PRMT R13, R9, 0x7770, RZ ;  /* 0x00007770090d7816 */ /* 0x000fc400000000ff */
[-C--:B------:R-:W-:Y:S02]  /*6be0*/  LEA.HI.X.SX32 R7, R36, R59.reuse, 0x1, P4 ;  /* 0x0000003b24077211 */ /* 0x080fe400020f0eff */
[C---:B------:R-:W-:Y:S02]  /*6bf0*/  PRMT R25, R10.reuse, 0x7773, RZ ;  /* 0x000077730a197816 */ /* 0x040fe400000000ff */
[C---:B------:R-:W-:Y:S01]  /*6c00*/  PRMT R27, R10.reuse, 0x7772, RZ ;  /* 0x000077720a1b7816 */ /* 0x040fe200000000ff */
[----:B------:R-:W-:Y:S01]  /*6c10*/  @P1 STG.E.U8 desc[UR26][R6.64], R71 ;  /* 0x0000004706001986 */ /* 0x000fe2000c10111a */
[C---:B------:R-:W-:Y:S02]  /*6c20*/  PRMT R29, R10.reuse, 0x7771, RZ ;  /* 0x000077710a1d7816 */ /* 0x040fe400000000ff */
[----:B------:R-:W-:Y:S02]  /*6c30*/  PRMT R15, R10, 0x7770, RZ ;  /* 0x000077700a0f7816 */ /* 0x000fe400000000ff */
[----:B------:R-:W-:-:S02]  /*6c40*/  LEA.HI.X.SX32 R9, R37, R59, 0x1, P5 ;  /* 0x0000003b25097211 */ /* 0x000fc400028f0eff */
[C---:B------:R-:W-:Y:S01]  /*6c50*/  ISETP.LT.AND P4, PT, R39.reuse, UR11, !P0 ;  /* 0x0000000b27007c0c */ /* 0x040fe2000c781270 */
[----:B------:R-:W-:Y:S01]  /*6c60*/  IMAD R39, R39, UR5, RZ ;  /* 0x0000000527277c24 */ /* 0x000fe2000f8e02ff */
[----:B------:R-:W-:Y:S01]  /*6c70*/  IADD3 R10, P3, PT, R38, R16, RZ ;  /* 0x00000010260a7210 */ /* 0x000fe20007f7e0ff */
[----:B------:R2:W-:Y:S01]  /*6c80*/  @P2 STG.E.U8 desc[UR26][R8.64], R69 ;  /* 0x0000004508002986 */ /* 0x0005e2000c10111a */
[C---:B------:R-:W-:Y:S02]  /*6c90*/  PRMT R17, R11.reuse, 0x7773, RZ ;  /* 0x000077730b117816 */ /* 0x040fe400000000ff */
[C---:B------:R-:W-:Y:S02]  /*6ca0*/  PRMT R19, R11.reuse, 0x7772, RZ ;  /* 0x000077720b137816 */ /* 0x040fe400000000ff */
[C---:B------:R-:W-:Y:S02]  /*6cb0*/  PRMT R21, R11.reuse, 0x7771, RZ ;  /* 0x000077710b157816 */ /* 0x040fe400000000ff */
[----:B------:R-:W-:-:S02]  /*6cc0*/  PRMT R23, R11, 0x7770, RZ ;  /* 0x000077700b177816 */ /* 0x000fc400000000ff */
[-C--:B------:R-:W-:Y:S02]  /*6cd0*/  LEA.HI.X.SX32 R11, R38, R59.reuse, 0x1, P3 ;  /* 0x0000003b260b7211 */ /* 0x080fe400018f0eff */
[C---:B------:R-:W-:Y:S01]  /*6ce0*/  ISETP.LT.AND P3, PT, R40.reuse, UR11, !P0 ;  /* 0x0000000b28007c0c */ /* 0x040fe2000c761270 */
[----:B------:R-:W-:Y:S01]  /*6cf0*/  IMAD R40, R40, UR5, RZ ;  /* 0x0000000528287c24 */ /* 0x000fe2000f8e02ff */
[-C--:B0-----:R-:W-:Y:S01]  /*6d00*/  IADD3 R2, P2, PT, R39, R16.reuse, RZ ;  /* 0x0000001027027210 */ /* 0x081fe20007f5e0ff */
[----:B------:R0:W-:Y:S01]  /*6d10*/  @P6 STG.E.U8 desc[UR26][R10.64], R13 ;  /* 0x0000000d0a006986 */ /* 0x0001e2000c10111a */
[C---:B------:R-:W-:Y:S01]  /*6d20*/  ISETP.LT.AND P1, PT, R41.reuse, UR11, !P0 ;  /* 0x0000000b29007c0c */ /* 0x040fe2000c721270 */
[----:B------:R-:W-:Y:S01]  /*6d30*/  IMAD R41, R41, UR5, RZ ;  /* 0x0000000529297c24 */ /* 0x000fe2000f8e02ff */
[----:B------:R-:W-:Y:S02]  /*6d40*/  LEA.HI.X.SX32 R3, R39, R59, 0x1, P2 ;  /* 0x0000003b27037211 */ /* 0x000fe400010f0eff */
[C---:B------:R-:W-:Y:S01]  /*6d50*/  ISETP.LT.AND P2, PT, R42.reuse, UR11, !P0 ;  /* 0x0000000b2a007c0c */ /* 0x040fe2000c741270 */
[----:B------:R-:W-:Y:S01]  /*6d60*/  IMAD R42, R42, UR5, RZ ;  /* 0x000000052a2a7c24 */ /* 0x000fe2000f8e02ff */
[-C--:B-1----:R-:W-:Y:S01]  /*6d70*/  IADD3 R4, P5, PT, R40, R16.reuse, RZ ;  /* 0x0000001028047210 */ /* 0x082fe20007fbe0ff */
[----:B------:R1:W-:Y:S01]  /*6d80*/  @P4 STG.E.U8 desc[UR26][R2.64], R35 ;  /* 0x0000002302004986 */ /* 0x0003e2000c10111a */
[----:B--2---:R-:W-:-:S02]  /*6d90*/  IADD3 R8, P6, PT, R41, R16, RZ ;  /* 0x0000001029087210 */ /* 0x004fc40007fde0ff */
[-C--:B------:R-:W-:Y:S02]  /*6da0*/  LEA.HI.X.SX32 R5, R40, R59.reuse, 0x1, P5 ;  /* 0x0000003b28057211 */ /* 0x080fe400028f0eff */
[CC--:B0-----:R-:W-:Y:S02]  /*6db0*/  IADD3 R10, P4, PT, R42.reuse, R16.reuse, RZ ;  /* 0x000000102a0a7210 */ /* 0x0c1fe40007f9e0ff */
[C---:B------:R-:W-:Y:S01]  /*6dc0*/  ISETP.LT.AND P5, PT, R43.reuse, UR11, !P0 ;  /* 0x0000000b2b007c0c */ /* 0x040fe2000c7a1270 */
[----:B------:R-:W-:Y:S01]  /*6dd0*/  IMAD R43, R43, UR5, RZ ;  /* 0x000000052b2b7c24 */ /* 0x000fe2000f8e02ff */
[-C--:B------:R-:W-:Y:S01]  /*6de0*/  LEA.HI.X.SX32 R9, R41, R59.reuse, 0x1, P6 ;  /* 0x0000003b29097211 */ /* 0x080fe200030f0eff */
[----:B------:R-:W-:Y:S01]  /*6df0*/  @P3 STG.E.U8 desc[UR26][R4.64], R33 ;  /* 0x0000002104003986 */ /* 0x000fe2000c10111a */
[-C--:B------:R-:W-:Y:S02]  /*6e00*/  LEA.HI.X.SX32 R11, R42, R59.reuse, 0x1, P4 ;  /* 0x0000003b2a0b7211 */ /* 0x080fe400020f0eff */
[CC--:B------:R-:W-:Y:S01]  /*6e10*/  IADD3 R12, P3, PT, R43.reuse, R16.reuse, RZ ;  /* 0x000000102b0c7210 */ /* 0x0c0fe20007f7e0ff */
[----:B------:R-:W0:Y:S03]  /*6e20*/  LDS.128 R4, [R67+0x800] ;  /* 0x0008000043047984 */ /* 0x000e260000000c00 */
[-C--:B------:R-:W-:Y:S01]  /*6e30*/  LEA.HI.X.SX32 R13, R43, R59.reuse, 0x1, P3 ;  /* 0x0000003b2b0d7211 */ /* 0x080fe200018f0eff */
[----:B------:R2:W-:Y:S01]  /*6e40*/  @P1 STG.E.U8 desc[UR26][R8.64], R31 ;  /* 0x0000001f08001986 */ /* 0x0005e2000c10111a */
[C---:B------:R-:W-:Y:S01]  /*6e50*/  ISETP.LT.AND P1, PT, R44.reuse, UR11, !P0 ;  /* 0x0000000b2c007c0c */ /* 0x040fe2000c721270 */
[----:B------:R-:W-:Y:S01]  /*6e60*/  IMAD R44, R44, UR5, RZ ;  /* 0x000000052c2c7c24 */ /* 0x000fe2000f8e02ff */
[----:B------:R-:W-:Y:S01]  /*6e70*/  ISETP.LT.AND P3, PT, R46, UR11, !P0 ;  /* 0x0000000b2e007c0c */ /* 0x000fe2000c761270 */
[----:B------:R3:W-:Y:S01]  /*6e80*/  @P2 STG.E.U8 desc[UR26][R10.64], R15 ;  /* 0x0000000f0a002986 */ /* 0x0007e2000c10111a */
[C---:B------:R-:W-:Y:S01]  /*6e90*/  ISETP.LT.AND P2, PT, R45.reuse, UR11, !P0 ;  /* 0x0000000b2d007c0c */ /* 0x040fe2000c741270 */
[----:B------:R-:W-:Y:S01]  /*6ea0*/  IMAD R45, R45, UR5, RZ ;  /* 0x000000052d2d7c24 */ /* 0x000fe2000f8e02ff */
[----:B-1----:R-:W-:Y:S01]  /*6eb0*/  IADD3 R2, P4, PT, R44, R16, RZ ;  /* 0x000000102c027210 */ /* 0x002fe20007f9e0ff */
[----:B------:R-:W-:Y:S01]  /*6ec0*/  IMAD R46, R46, UR5, RZ ;  /* 0x000000052e2e7c24 */ /* 0x000fe2000f8e02ff */
[----:B------:R-:W-:Y:S02]  /*6ed0*/  @P5 STG.E.U8 desc[UR26][R12.64], R29 ;  /* 0x0000001d0c005986 */ /* 0x000fe4000c10111a */
[----:B------:R-:W-:-:S02]  /*6ee0*/  LEA.HI.X.SX32 R3, R44, R59, 0x1, P4 ;  /* 0x0000003b2c037211 */ /* 0x000fc400020f0eff */
[-C--:B--2---:R-:W-:Y:S02]  /*6ef0*/  IADD3 R8, P6, PT, R45, R16.reuse, RZ ;  /* 0x000000102d087210 */ /* 0x084fe40007fde0ff */
[C---:B------:R-:W-:Y:S01]  /*6f00*/  ISETP.LT.AND P4, PT, R47.reuse, UR11, !P0 ;  /* 0x0000000b2f007c0c */ /* 0x040fe2000c781270 */
[----:B------:R-:W-:Y:S01]  /*6f10*/  IMAD R47, R47, UR5, RZ ;  /* 0x000000052f2f7c24 */ /* 0x000fe2000f8e02ff */
[CC--:B---3--:R-:W-:Y:S01]  /*6f20*/  IADD3 R10, P5, PT, R46.reuse, R16.reuse, RZ ;  /* 0x000000102e0a7210 */ /* 0x0c8fe20007fbe0ff */
[----:B------:R1:W-:Y:S01]  /*6f30*/  @P1 STG.E.U8 desc[UR26][R2.64], R27 ;  /* 0x0000001b02001986 */ /* 0x0003e2000c10111a */
[-C--:B------:R-:W-:Y:S02]  /*6f40*/  LEA.HI.X.SX32 R9, R45, R59.reuse, 0x1, P6 ;  /* 0x0000003b2d097211 */ /* 0x080fe400030f0eff */
[-C--:B------:R-:W-:Y:S02]  /*6f50*/  LEA.HI.X.SX32 R11, R46, R59.reuse, 0x1, P5 ;  /* 0x0000003b2e0b7211 */ /* 0x080fe400028f0eff */
[-C--:B------:R-:W-:Y:S01]  /*6f60*/  IADD3 R14, P1, PT, R47, R16.reuse, RZ ;  /* 0x000000102f0e7210 */ /* 0x080fe20007f3e0ff */
[----:B------:R2:W-:Y:S01]  /*6f70*/  @P2 STG.E.U8 desc[UR26][R8.64], R25 ;  /* 0x0000001908002986 */ /* 0x0005e2000c10111a */
[C---:B------:R-:W-:Y:S01]  /*6f80*/  ISETP.LT.AND P2, PT, R49.reuse, UR11, !P0 ;  /* 0x0000000b31007c0c */ /* 0x040fe2000c741270 */
[----:B------:R-:W-:Y:S01]  /*6f90*/  IMAD R49, R49, UR5, RZ ;  /* 0x0000000531317c24 */ /* 0x000fe2000f8e02ff */
[----:B------:R-:W-:Y:S01]  /*6fa0*/  LEA.HI.X.SX32 R15, R47, R59, 0x1, P1 ;  /* 0x0000003b2f0f7211 */ /* 0x000fe200008f0eff */
[----:B------:R-:W-:Y:S01]  /*6fb0*/  @P3 STG.E.U8 desc[UR26][R10.64], R23 ;  /* 0x000000170a003986 */ /* 0x000fe2000c10111a */
[C---:B------:R-:W-:Y:S01]  /*6fc0*/  ISETP.LT.AND P3, PT, R48.reuse, UR11, !P0 ;  /* 0x0000000b30007c0c */ /* 0x040fe2000c761270 */
[----:B------:R-:W-:Y:S01]  /*6fd0*/  IMAD R48, R48, UR5, RZ ;  /* 0x0000000530307c24 */ /* 0x000fe2000f8e02ff */
[-C--:B-1----:R-:W-:Y:S01]  /*6fe0*/  IADD3 R2, P5, PT, R49, R16.reuse, RZ ;  /* 0x0000001031027210 */ /* 0x082fe20007fbe0ff */
[----:B------:R0:W-:Y:S01]  /*6ff0*/  @P4 STG.E.U8 desc[UR26][R14.64], R21 ;  /* 0x000000150e004986 */ /* 0x0001e2000c10111a */
[C---:B------:R-:W-:Y:S01]  /*7000*/  ISETP.LT.AND P4, PT, R50.reuse, UR11, !P0 ;  /* 0x0000000b32007c0c */ /* 0x040fe2000c781270 */
[----:B------:R-:W-:Y:S01]  /*7010*/  IMAD R50, R50, UR5, RZ ;  /* 0x0000000532327c24 */ /* 0x000fe2000f8e02ff */
[----:B------:R-:W-:-:S02]  /*7020*/  IADD3 R12, P1, PT, R48, R16, RZ ;  /* 0x00000010300c7210 */ /* 0x000fc40007f3e0ff */
[-C--:B------:R-:W-:Y:S02]  /*7030*/  LEA.HI.X.SX32 R3, R49, R59.reuse, 0x1, P5 ;  /* 0x0000003b31037211 */ /* 0x080fe400028f0eff */
[-C--:B------:R-:W-:Y:S02]  /*7040*/  LEA.HI.X.SX32 R13, R48, R59.reuse, 0x1, P1 ;  /* 0x0000003b300d7211 */ /* 0x080fe400008f0eff */
[C---:B------:R-:W-:Y:S01]  /*7050*/  ISETP.LT.AND P1, PT, R51.reuse, UR11, !P0 ;  /* 0x0000000b33007c0c */ /* 0x040fe2000c721270 */
[----:B------:R-:W-:Y:S01]  /*7060*/  IMAD R51, R51, UR5, RZ ;  /* 0x0000000533337c24 */ /* 0x000fe2000f8e02ff */
[-C--:B--2---:R-:W-:Y:S01]  /*7070*/  IADD3 R8, P6, PT, R50, R16.reuse, RZ ;  /* 0x0000001032087210 */ /* 0x084fe20007fde0ff */
[----:B------:R1:W-:Y:S01]  /*7080*/  @P3 STG.E.U8 desc[UR26][R12.64], R19 ;  /* 0x000000130c003986 */ /* 0x0003e2000c10111a */
[----:B0-----:R-:W-:Y:S02]  /*7090*/  PRMT R21, R4, 0x7770, RZ ;  /* 0x0000777004157816 */ /* 0x001fe400000000ff */
[----:B------:R-:W-:Y:S01]  /*70a0*/  IADD3 R10, P3, PT, R51, R16, RZ ;  /* 0x00000010330a7210 */ /* 0x000fe20007f7e0ff */
[----:B------:R-:W-:Y:S01]  /*70b0*/  @P2 STG.E.U8 desc[UR26][R2.64], R17 ;  /* 0x0000001102002986 */ /* 0x000fe2000c10111a */
[C---:B------:R-:W-:Y:S01]  /*70c0*/  ISETP.LT.AND P2, PT, R52.reuse, UR11, !P0 ;  /* 0x0000000b34007c0c */ /* 0x040fe2000c741270 */
[----:B------:R-:W-:Y:S01]  /*70d0*/  IMAD R52, R52, UR5, RZ ;  /* 0x0000000534347c24 */ /* 0x000fe2000f8e02ff */
[----:B------:R-:W-:-:S02]  /*70e0*/  LEA.HI.X.SX32 R9, R50, R59, 0x1, P6 ;  /* 0x0000003b32097211 */ /* 0x000fc400030f0eff */
[-C--:B------:R-:W-:Y:S02]  /*70f0*/  LEA.HI.X.SX32 R11, R51, R59.reuse, 0x1, P3 ;  /* 0x0000003b330b7211 */ /* 0x080fe400018f0eff */
[----:B------:R-:W-:Y:S01]  /*7100*/  PRMT R15, R4, 0x7771, RZ ;  /* 0x00007771040f7816 */ /* 0x000fe200000000ff */
[----:B------:R0:W-:Y:S01]  /*7110*/  @P4 STG.E.U8 desc[UR26][R8.64], R21 ;  /* 0x0000001508004986 */ /* 0x0001e2000c10111a */
[C---:B-1----:R-:W-:Y:S02]  /*7120*/  IADD3 R12, P6, PT, R52.reuse, R16, RZ ;  /* 0x00000010340c7210 */ /* 0x042fe40007fde0ff */
[C---:B------:R-:W-:Y:S01]  /*7130*/  ISETP.LT.AND P4, PT, R53.reuse, UR11, !P0 ;  /* 0x0000000b35007c0c */ /* 0x040fe2000c781270 */
[----:B------:R1:W-:Y:S01]  /*7140*/  @P1 STG.E.U8 desc[UR26][R10.64], R15 ;  /* 0x0000000f0a001986 */ /* 0x0003e2000c10111a */
[----:B------:R-:W-:Y:S01]  /*7150*/  IMAD R53, R53, UR5, RZ ;  /* 0x0000000535357c24 */ /* 0x000fe2000f8e02ff */
[C---:B------:R-:W-:Y:S01]  /*7160*/  ISETP.LT.AND P1, PT, R55.reuse, UR11, !P0 ;  /* 0x0000000b37007c0c */ /* 0x040fe2000c721270 */
[----:B------:R-:W-:Y:S01]  /*7170*/  IMAD R55, R55, UR5, RZ ;  /* 0x0000000537377c24 */ /* 0x000fe2000f8e02ff */
[----:B------:R-:W-:-:S02]  /*7180*/  LEA.HI.X.SX32 R13, R52, R59, 0x1, P6 ;  /* 0x0000003b340d7211 */ /* 0x000fc400030f0eff */
[C---:B------:R-:W-:Y:S01]  /*7190*/  ISETP.LT.AND P3, PT, R54.reuse, UR11, !P0 ;  /* 0x0000000b36007c0c */ /* 0x040fe2000c761270 */
[----:B------:R-:W-:Y:S01]  /*71a0*/  IMAD R54, R54, UR5, RZ ;  /* 0x0000000536367c24 */ /* 0x000fe2000f8e02ff */
[----:B0-----:R-:W-:Y:S02]  /*71b0*/  PRMT R21, R4, 0x7772, RZ ;  /* 0x0000777204157816 */ /* 0x001fe400000000ff */
[-C--:B------:R-:W-:Y:S02]  /*71c0*/  IADD3 R2, P5, PT, R53, R16.reuse, RZ ;  /* 0x0000001035027210 */ /* 0x080fe40007fbe0ff */
[-C--:B------:R-:W-:Y:S01]  /*71d0*/  IADD3 R8, P6, PT, R54, R16.reuse, RZ ;  /* 0x0000001036087210 */ /* 0x080fe20007fde0ff */
[----:B------:R0:W-:Y:S01]  /*71e0*/  @P2 STG.E.U8 desc[UR26][R12.64], R21 ;  /* 0x000000150c002986 */ /* 0x0001e2000c10111a */
[----:B-1----:R-:W-:Y:S02]  /*71f0*/  IADD3 R10, P2, PT, R55, R16, RZ ;  /* 0x00000010370a7210 */ /* 0x002fe40007f5e0ff */
[----:B------:R-:W-:-:S02]  /*7200*/  LEA.HI.X.SX32 R3, R53, R59, 0x1, P5 ;  /* 0x0000003b35037211 */ /* 0x000fc400028f0eff */
[----:B------:R-:W-:Y:S02]  /*7210*/  PRMT R19, R4, 0x7773, RZ ;  /* 0x0000777304137816 */ /* 0x000fe400000000ff */
[-C--:B------:R-:W-:Y:S02]  /*7220*/  LEA.HI.X.SX32 R11, R55, R59.reuse, 0x1, P2 ;  /* 0x0000003b370b7211 */ /* 0x080fe400010f0eff */
[C---:B------:R-:W-:Y:S01]  /*7230*/  ISETP.LT.AND P2, PT, R56.reuse, UR11, !P0 ;  /* 0x0000000b38007c0c */ /* 0x040fe2000c741270 */
[----:B------:R-:W-:Y:S01]  /*7240*/  IMAD R56, R56, UR5, RZ ;  /* 0x0000000538387c24 */ /* 0x000fe2000f8e02ff */
[----:B------:R-:W-:Y:S01]  /*7250*/  LEA.HI.X.SX32 R9, R54, R59, 0x1, P6 ;  /* 0x0000003b36097211 */ /* 0x000fe200030f0eff */
[----:B------:R1:W-:Y:S01]  /*7260*/  @P4 STG.E.U8 desc[UR26][R2.64], R19 ;  /* 0x0000001302004986 */ /* 0x0003e2000c10111a */
[C---:B------:R-:W-:Y:S02]  /*7270*/  PRMT R17, R5.reuse, 0x7770, RZ ;  /* 0x0000777005117816 */ /* 0x040fe400000000ff */
[----:B------:R-:W-:-:S02]  /*7280*/  PRMT R15, R5, 0x7771, RZ ;  /* 0x00007771050f7816 */ /* 0x000fc400000000ff */
[C---:B------:R-:W-:Y:S01]  /*7290*/  ISETP.LT.AND P4, PT, R57.reuse, UR11, !P0 ;  /* 0x0000000b39007c0c */ /* 0x040fe2000c781270 */
[----:B------:R-:W-:Y:S01]  /*72a0*/  IMAD R57, R57, UR5, RZ ;  /* 0x0000000539397c24 */ /* 0x000fe2000f8e02ff */
[-C--:B0-----:R-:W-:Y:S01]  /*72b0*/  IADD3 R12, P6, PT, R56, R16.reuse, RZ ;  /* 0x00000010380c7210 */ /* 0x081fe20007fde0ff */
[----:B------:R0:W-:Y:S01]  /*72c0*/  @P3 STG.E.U8 desc[UR26][R8.64], R17 ;  /* 0x0000001108003986 */ /* 0x0001e2000c10111a */
[C---:B------:R-:W-:Y:S01]  /*72d0*/  ISETP.LT.AND P3, PT, R58.reuse, UR11, !P0 ;  /* 0x0000000b3a007c0c */ /* 0x040fe2000c761270 */
[----:B------:R-:W-:Y:S01]  /*72e0*/  IMAD R58, R58, UR5, RZ ;  /* 0x000000053a3a7c24 */ /* 0x000fe2000f8e02ff */
[----:B------:R-:W-:Y:S01]  /*72f0*/  LEA.HI.X.SX32 R13, R56, R59, 0x1, P6 ;  /* 0x0000003b380d7211 */ /* 0x000fe200030f0eff */
[----:B------:R2:W-:Y:S01]  /*7300*/  @P1 STG.E.U8 desc[UR26][R10.64], R15 ;  /* 0x0000000f0a001986 */ /* 0x0005e2000c10111a */
[C---:B------:R-:W-:Y:S01]  /*7310*/  ISETP.LT.AND P1, PT, R60.reuse, UR11, !P0 ;  /* 0x0000000b3c007c0c */ /* 0x040fe2000c721270 */
[----:B------:R-:W-:Y:S01]  /*7320*/  IMAD R60, R60, UR5, RZ ;  /* 0x000000053c3c7c24 */ /* 0x000fe2000f8e02ff */
[----:B-1----:R-:W-:-:S02]  /*7330*/  IADD3 R2, P5, PT, R57, R16, RZ ;  /* 0x0000001039027210 */ /* 0x002fc40007fbe0ff */
[----:B------:R-:W-:Y:S02]  /*7340*/  PRMT R19, R5, 0x7772, RZ ;  /* 0x0000777205137816 */ /* 0x000fe400000000ff */
[-C--:B------:R-:W-:Y:S02]  /*7350*/  IADD3 R4, P6, PT, R58, R16.reuse, RZ ;  /* 0x000000103a047210 */ /* 0x080fe40007fde0ff */
[-C--:B------:R-:W-:Y:S01]  /*7360*/  LEA.HI.X.SX32 R3, R57, R59.reuse, 0x1, P5 ;  /* 0x0000003b39037211 */ /* 0x080fe200028f0eff */
[----:B------:R1:W-:Y:S01]  /*7370*/  @P2 STG.E.U8 desc[UR26][R12.64], R19 ;  /* 0x000000130c002986 */ /* 0x0003e2000c10111a */
[----:B0-----:R-:W-:Y:S02]  /*7380*/  IADD3 R8, P2, PT, R60, R16, RZ ;  /* 0x000000103c087210 */ /* 0x001fe40007f5e0ff */
[----:B--2---:R-:W-:Y:S02]  /*7390*/  PRMT R15, R5, 0x7773, RZ ;  /* 0x00007773050f7816 */ /* 0x004fe400000000ff */
[----:B------:R-:W-:-:S02]  /*73a0*/  LEA.HI.X.SX32 R5, R58, R59, 0x1, P6 ;  /* 0x0000003b3a057211 */ /* 0x000fc400030f0eff */
[----:B------:R-:W-:Y:S01]  /*73b0*/  PRMT R11, R6, 0x7770, RZ ;  /* 0x00007770060b7816 */ /* 0x000fe200000000ff */
[----:B------:R0:W-:Y:S01]  /*73c0*/  @P4 STG.E.U8 desc[UR26][R2.64], R15 ;  /* 0x0000000f02004986 */ /* 0x0001e2000c10111a */
[----:B------:R-:W-:Y:S02]  /*73d0*/  LEA.HI.X.SX32 R9, R60, R59, 0x1, P2 ;  /* 0x0000003b3c097211 */ /* 0x000fe400010f0eff */
[----:B------:R-:W-:Y:S01]  /*73e0*/  PRMT R17, R6, 0x7771, RZ ;  /* 0x0000777106117816 */ /* 0x000fe200000000ff */
[----:B------:R2:W-:Y:S01]  /*73f0*/  @P3 STG.E.U8 desc[UR26][R4.64], R11 ;  /* 0x0000000b04003986 */ /* 0x0005e2000c10111a */
[C---:B------:R-:W-:Y:S01]  /*7400*/  ISETP.LT.AND P4, PT, R62.reuse, UR11, !P0 ;  /* 0x0000000b3e007c0c */ /* 0x040fe2000c781270 */
[----:B------:R-:W-:Y:S01]  /*7410*/  IMAD R62, R62, UR5, RZ ;  /* 0x000000053e3e7c24 */ /* 0x000fe2000f8e02ff */
[----:B------:R-:W-:Y:S01]  /*7420*/  ISETP.LT.AND P3, PT, R63, UR11, !P0 ;  /* 0x0000000b3f007c0c */ /* 0x000fe2000c761270 */
[----:B------:R3:W-:Y:S01]  /*7430*/  @P1 STG.E.U8 desc[UR26][R8.64], R17 ;  /* 0x0000001108001986 */ /* 0x0007e2000c10111a */
[----:B------:R-:W-:Y:S01]  /*7440*/  ISETP.LT.AND P5, PT, R61, UR11, !P0 ;  /* 0x0000000b3d007c0c */ /* 0x000fe2000c7a1270 */
[----:B------:R-:W-:Y:S01]  /*7450*/  IMAD R63, R63, UR5, RZ ;  /* 0x000000053f3f7c24 */ /* 0x000fe2000f8e02ff */
[C---:B------:R-:W-:Y:S01]  /*7460*/  PRMT R25, R6.reuse, 0x7772, RZ ;  /* 0x0000777206197816 */ /* 0x040fe200000000ff */
[----:B------:R-:W-:Y:S01]  /*7470*/  IMAD R61, R61, UR5, RZ ;  /* 0x000000053d3d7c24 */ /* 0x000fe2000f8e02ff */
[----:B------:R-:W-:Y:S01]  /*7480*/  PRMT R23, R6, 0x7773, RZ ;  /* 0x0000777306177816 */ /* 0x000fe200000000ff */
[----:B-1----:R-:W-:Y:S01]  /*7490*/  IMAD R13, R65, UR5, RZ ;  /* 0x00000005410d7c24 */ /* 0x002fe2000f8e02ff */
[-C--:B------:R-:W-:Y:S01]  /*74a0*/  IADD3 R10, P2, PT, R63, R16.reuse, RZ ;  /* 0x000000103f0a7210 */ /* 0x080fe20007f5e0ff */
[----:B0-----:R-:W-:Y:S01]  /*74b0*/  IMAD R15, R66, UR5, RZ ;  /* 0x00000005420f7c24 */ /* 0x001fe2000f8e02ff */
[----:B--2---:R-:W-:-:S02]  /*74c0*/  IADD3 R4, P1, PT, R62, R16, RZ ;  /* 0x000000103e047210 */ /* 0x004fc40007f3e0ff */
[-C--:B------:R-:W-:Y:S02]  /*74d0*/  IADD3 R2, P6, PT, R61, R16.reuse, RZ ;  /* 0x000000103d027210 */ /* 0x080fe40007fde0ff */
[-C--:B------:R-:W-:Y:S02]  /*74e0*/  LEA.HI.X.SX32 R5, R62, R59.reuse, 0x1, P1 ;  /* 0x0000003b3e057211 */ /* 0x080fe400008f0eff */
[----:B------:R-:W-:Y:S02]  /*74f0*/  IADD3 R12, P1, PT, R13, R16, RZ ;  /* 0x000000100d0c7210 */ /* 0x000fe40007f3e0ff */
[-C--:B------:R-:W-:Y:S02]  /*7500*/  LEA.HI.X.SX32 R11, R63, R59.reuse, 0x1, P2 ;  /* 0x0000003b3f0b7211 */ /* 0x080fe400010f0eff */
[----:B------:R-:W-:Y:S02]  /*7510*/  LEA.HI.X.SX32 R3, R61, R59, 0x1, P6 ;  /* 0x0000003b3d037211 */ /* 0x000fe400030f0eff */
[----:B------:R-:W-:-:S02]  /*7520*/  ISETP.LT.AND P2, PT, R64, UR11, !P0 ;  /* 0x0000000b40007c0c */ /* 0x000fc4000c741270 */
[-C--:B------:R-:W-:Y:S01]  /*7530*/  LEA.HI.X.SX32 R13, R13, R59.reuse, 0x1, P1 ;  /* 0x0000003b0d0d7211 */ /* 0x080fe200008f0eff */
[----:B------:R0:W-:Y:S01]  /*7540*/  @P5 STG.E.U8 desc[UR26][R2.64], R25 ;  /* 0x0000001902005986 */ /* 0x0001e2000c10111a */
[-C--:B---3--:R-:W-:Y:S02]  /*7550*/  IADD3 R8, P6, PT, R0, R16.reuse, RZ ;  /* 0x0000001000087210 */ /* 0x088fe40007fde0ff */
[----:B------:R-:W-:Y:S01]  /*7560*/  ISETP.LT.AND P1, PT, R65, UR11, !P0 ;  /* 0x0000000b41007c0c */ /* 0x000fe2000c721270 */
[----:B------:R0:W-:Y:S01]  /*7570*/  @P4 STG.E.U8 desc[UR26][R4.64], R23 ;  /* 0x0000001704004986 */ /* 0x0001e2000c10111a */
[----:B------:R-:W-:Y:S02]  /*7580*/  ISETP.LT.AND P0, PT, R66, UR11, !P0 ;  /* 0x0000000b42007c0c */ /* 0x000fe4000c701270 */
[----:B------:R-:W-:Y:S02]  /*7590*/  LEA.HI.X.SX32 R9, R0, R59, 0x1, P6 ;  /* 0x0000003b00097211 */ /* 0x000fe400030f0eff */
[----:B------:R-:W-:-:S02]  /*75a0*/  IADD3 R14, P6, PT, R15, R16, RZ ;  /* 0x000000100f0e7210 */ /* 0x000fc40007fde0ff */
[C---:B------:R-:W-:Y:S02]  /*75b0*/  PRMT R17, R7.reuse, 0x7773, RZ ;  /* 0x0000777307117816 */ /* 0x040fe400000000ff */
[C---:B------:R-:W-:Y:S02]  /*75c0*/  PRMT R19, R7.reuse, 0x7772, RZ ;  /* 0x0000777207137816 */ /* 0x040fe400000000ff */
[C---:B------:R-:W-:Y:S02]  /*75d0*/  PRMT R21, R7.reuse, 0x7771, RZ ;  /* 0x0000777107157816 */ /* 0x040fe400000000ff */
[----:B------:R-:W-:Y:S02]  /*75e0*/  PRMT R7, R7, 0x7770, RZ ;  /* 0x0000777007077816 */ /* 0x000fe400000000ff */
[----:B------:R-:W-:-:S03]  /*75f0*/  LEA.HI.X.SX32 R15, R15, R59, 0x1, P6 ;  /* 0x0000003b0f0f7211 */ /* 0x000fc600030f0eff */
[----:B------:R0:W-:Y:S04]  /*7600*/  @P3 STG.E.U8 desc[UR26][R10.64], R7 ;  /* 0x000000070a003986 */ /* 0x0001e8000c10111a */
[----:B------:R0:W-:Y:S04]  /*7610*/  @P2 STG.E.U8 desc[UR26][R8.64], R21 ;  /* 0x0000001508002986 */ /* 0x0001e8000c10111a */
[----:B------:R0:W-:Y:S04]  /*7620*/  @P1 STG.E.U8 desc[UR26][R12.64], R19 ;  /* 0x000000130c001986 */ /* 0x0001e8000c10111a */
[----:B------:R0:W-:Y:S01]  /*7630*/  @P0 STG.E.U8 desc[UR26][R14.64], R17 ;  /* 0x000000110e000986 */ /* 0x0001e2000c10111a */
[----:B------:R-:W-:Y:S06]  /*7640*/  BAR.SYNC.DEFER_BLOCKING 0x0 ;  /* 0x0000000000007b1d */ /* 0x000fec0000010000 */
[----:B------:R-:W-:Y:S05]  /*7650*/  BRA.U UP0, `(.L_x_13) ;  /* 0x0000000100a07547 */ /* 0x000fea000b800000 */
[----:B------:R-:W1:Y:S01]  /*7660*/  S2UR UR5, SR_CgaCtaId ;  /* 0x00000000000579c3 */ /* 0x000e620000008800 */
[----:B------:R-:W-:Y:S01]  /*7670*/  NOP ;  /* 0x0000000000007918 */ /* 0x000fe20000000000 */
[----:B------:R-:W-:Y:S01]  /*7680*/  UMOV UR4, 0x50 ;  /* 0x0000005000047882 */ /* 0x000fe20000000000 */
[----:B------:R-:W-:Y:S02]  /*7690*/  IMAD.U32 R0, RZ, RZ, UR12 ;  /* 0x0000000cff007e24 */ /* 0x000fe4000f8e00ff */
[----:B0-----:R-:W-:Y:S02]  /*76a0*/  IMAD.MOV.U32 R3, RZ, RZ, 0x3 ;  /* 0x00000003ff037424 */ /* 0x001fe400078e00ff */
[----:B------:R-:W-:Y:S01]  /*76b0*/  IMAD.MOV.U32 R7, RZ, RZ, 0x1 ;  /* 0x00000001ff077424 */ /* 0x000fe200078e00ff */
[----:B------:R-:W-:-:S04]  /*76c0*/  LOP3.LUT R0, R0, 0xffff, RZ, 0xc0, !PT ;  /* 0x0000ffff00007812 */ /* 0x000fc800078ec0ff */
[----:B------:R-:W-:-:S05]  /*76d0*/  SHF.R.U32.HI R0, RZ, 0x5, R0 ;  /* 0x00000005ff007819 */ /* 0x000fca0000011600 */
[----:B------:R-:W-:Y:S01]  /*76e0*/  VIADD R2, R0, 0x10 ;  /* 0x0000001000027836 */ /* 0x000fe20000000000 */
[----:B------:R-:W-:Y:S01]  /*76f0*/  SHF.L.U32 R0, R3, R0, RZ ;  /* 0x0000000003007219 */ /* 0x000fe200000006ff */
[----:B-1----:R-:W-:-:S03]  /*7700*/  ULEA UR6, UR5, UR4, 0x18 ;  /* 0x0000000405067291 */ /* 0x002fc6000f8ec0ff */
[----:B------:R-:W-:-:S04]  /*7710*/  SHF.L.U32 R3, R7, R2, RZ ;  /* 0x0000000207037219 */ /* 0x000fc800000006ff */
[----:B------:R-:W-:Y:S02]  /*7720*/  LOP3.LUT R0, R3, R0, RZ, 0xfc, !PT ;  /* 0x0000000003007212 */ /* 0x000fe400078efcff */
[----:B------:R-:W0:Y:S02]  /*7730*/  LDS R5, [UR6] ;  /* 0x00000006ff057984 */ /* 0x000e240008000800 */
[C---:B------:R-:W-:Y:S02]  /*7740*/  LOP3.LUT R2, R0.reuse, 0xffff, RZ, 0xc0, !PT ;  /* 0x0000ffff00027812 */ /* 0x040fe400078ec0ff */
[----:B0-----:R-:W-:-:S04]  /*7750*/  LOP3.LUT R3, R0, 0xffff, R5, 0x80, !PT ;  /* 0x0000ffff00037812 */ /* 0x001fc800078e8005 */
[----:B------:R-:W-:-:S13]  /*7760*/  ISETP.NE.AND P0, PT, R3, R2, PT ;  /* 0x000000020300720c */ /* 0x000fda0003f05270 */
[----:B------:R-:W-:Y:S05]  /*7770*/  @P0 BRA `(.L_x_14) ;  /* 0x0000000000500947 */ /* 0x000fea0003800000 */
[----:B------:R-:W-:Y:S02]  /*7780*/  SHF.R.U32.HI R5, RZ, 0x10, R5 ;  /* 0x00000010ff057819 */ /* 0x000fe40000011605 */
[----:B------:R-:W-:-:S04]  /*7790*/  SHF.R.U32.HI R2, RZ, 0x10, R0 ;  /* 0x00000010ff027819 */ /* 0x000fc80000011600 */
[----:B------:R-:W-:-:S04]  /*77a0*/  LOP3.LUT R5, R5, R2, RZ, 0xc0, !PT ;  /* 0x0000000205057212 */ /* 0x000fc800078ec0ff */
[----:B------:R-:W-:-:S13]  /*77b0*/  ISETP.NE.AND P0, PT, R5, R2, PT ;  /* 0x000000020500720c */ /* 0x000fda0003f05270 */
[----:B------:R-:W-:Y:S05]  /*77c0*/  @P0 BRA `(.L_x_15) ;  /* 0x0000000000300947 */ /* 0x000fea0003800000 */
[----:B------:R-:W-:Y:S01]  /*77d0*/  R2UR UR4, R0 ;  /* 0x00000000000472ca */ /* 0x000fe200000e0000 */
[----:B------:R-:W-:Y:S01]  /*77e0*/  VOTEU.ANY UR5, UPT, PT ;  /* 0x0000000000057886 */ /* 0x000fe200038e0100 */
[----:B------:R-:W0:Y:S01]  /*77f0*/  S2R R0, SR_LANEID ;  /* 0x0000000000007919 */ /* 0x000e220000000000 */
[----:B------:R-:W-:-:S10]  /*7800*/  UFLO.U32 UR5, UR5 ;  /* 0x00000005000572bd */ /* 0x000fd400080e0000 */
[----:B------:R-:W-:-:S06]  /*7810*/  ULOP3.LUT UR4, URZ, UR4, URZ, 0x33, !UPT ;  /* 0x00000004ff047292 */ /* 0x000fcc000f8e33ff */
[----:B------:R-:W-:-:S04]  /*7820*/  IMAD.U32 R2, RZ, RZ, UR4 ;  /* 0x00000004ff027e24 */ /* 0x000fc8000f8e00ff */
[----:B------:R-:W1:Y:S02]  /*7830*/  REDUX UR7, R2 ;  /* 0x00000000020773c4 */ /* 0x000e640000000000 */
[----:B------:R2:W-:Y:S01]  /*7840*/  UTCATOMSWS.AND URZ, UR4 ;  /* 0x0000000400ff79e3 */ /* 0x0005e20008000000 */
[----:B0-----:R-:W-:Y:S01]  /*7850*/  ISETP.EQ.U32.AND P0, PT, R0, UR5, PT ;  /* 0x0000000500007c0c */ /* 0x001fe2000bf02070 */
[----:B-1----:R-:W-:-:S12]  /*7860*/  IMAD.U32 R0, RZ, RZ, UR7 ;  /* 0x00000007ff007e24 */ /* 0x002fd8000f8e00ff */
[----:B------:R2:W-:Y:S01]  /*7870*/  @P0 ATOMS.AND RZ, [UR6], R0 ;  /* 0x00000000ffff098c */ /* 0x0005e2000a800006 */
[----:B------:R-:W-:Y:S05]  /*7880*/  BRA `(.L_x_13) ;  /* 0x0000000000147947 */ /* 0x000fea0003800000 */
.L_x_15:
[----:B------:R-:W-:-:S07]  /*7890*/  MOV R2, 0x78b0 ;  /* 0x000078b000027802 */ /* 0x000fce0000000f00 */
[----:B------:R-:W-:Y:S05]  /*78a0*/  CALL.REL.NOINC `($__internal_0_$__cuda_sm10x_tcgen05_guardrail_trap_col_being_dealloced_not_returned_by_alloc) ;  /* 0x00000000002c7944 */ /* 0x000fea0003c00000 */
[----:B------:R-:W-:Y:S05]  /*78b0*/  BRA `(.L_x_13) ;  /* 0x0000000000087947 */ /* 0x000fea0003800000 */
.L_x_14:
[----:B------:R-:W-:-:S07]  /*78c0*/  MOV R2, 0x78e0 ;  /* 0x000078e000027802 */ /* 0x000fce0000000f00 */
[----:B------:R-:W-:Y:S05]  /*78d0*/  CALL.REL.NOINC `($__internal_2_$__cuda_sm10x_tcgen05_guardrail_trap_unallocated_columns_being_dealloced) ;  /* 0x0000000000387944 */ /* 0x000fea0003c00000 */
.L_x_13:
[----:B------:R-:W-:Y:S01]  /*78e0*/  NOP ;  /* 0x0000000000007918 */ /* 0x000fe20000000000 */
[----:B--2---:R-:W-:Y:S05]  /*78f0*/  EXIT ;  /* 0x000000000000794d */ /* 0x004fea0003800000 */
.L_x_8:
[----:B------:R-:W0:Y:S02]  /*7900*/  SYNCS.PHASECHK.TRANS64.TRYWAIT P1, [UR15], R126 ;  /* 0x0000007eff0075a7 */ /* 0x000e24000802110f */
[----:B0-----:R-:W-:Y:S05]  /*7910*/  @!P1 BRA `(.L_x_8) ;  /* 0xfffffffc00f89947 */ /* 0x001fea000383ffff */
[----:B------:R-:W-:Y:S05]  /*7920*/  BRA `(.L_x_16) ;  /* 0xffffffd800107947 */ /* 0x000fea000383ffff */
.L_x_12:
[----:B------:R-:W1:Y:S02]  /*7930*/  SYNCS.PHASECHK.TRANS64.TRYWAIT P0, [UR15], R4 ;  /* 0x00000004ff0075a7 */ /* 0x000e64000800110f */
[----:B-1----:R-:W-:Y:S05]  /*7940*/  @!P0 BRA `(.L_x_12) ;  /* 0xfffffffc00f88947 */ /* 0x002fea000383ffff */
[----:B------:R-:W-:Y:S05]  /*7950*/  BRA `(.L_x_11) ;  /* 0xffffffe800687947 */ /* 0x000fea000383ffff */
        .weak           $__internal_0_$__cuda_sm10x_tcgen05_guardrail_trap_col_being_dealloced_not_returned_by_alloc
        .type           $__internal_0_$__cuda_sm10x_tcgen05_guardrail_trap_col_being_dealloced_not_returned_by_alloc,@function
        .size           $__internal_0_$__cuda_sm10x_tcgen05_guardrail_trap_col_being_dealloced_not_returned_by_alloc,($__internal_1_$__cuda_sm10x_tcgen05_guardrail_trap_phase_invalid_during_alloc - $__internal_0_$__cuda_sm10x_tcgen05_guardrail_trap_col_being_dealloced_not_returned_by_alloc)
$__internal_0_$__cuda_sm10x_tcgen05_guardrail_trap_col_being_dealloced_not_returned_by_alloc:
[----:B------:R-:W-:Y:S05]  /*7960*/  BPT.TRAP 0x1 ;  /* 0x000000040000795c */ /* 0x000fea0000300000 */
[----:B------:R-:W-:-:S04]  /*7970*/  IMAD.MOV.U32 R3, RZ, RZ, 0x0 ;  /* 0x00000000ff037424 */ /* 0x000fc800078e00ff */
[----:B------:R-:W-:Y:S05]  /*7980*/  RET.REL.NODEC R2 `(matmul_kernel) ;  /* 0xffffff84029c7950 */ /* 0x000fea0003c3ffff */
        .weak           $__internal_1_$__cuda_sm10x_tcgen05_guardrail_trap_phase_invalid_during_alloc
        .type           $__internal_1_$__cuda_sm10x_tcgen05_guardrail_trap_phase_invalid_during_alloc,@function
        .size           $__internal_1_$__cuda_sm10x_tcgen05_guardrail_trap_phase_invalid_during_alloc,($__internal_2_$__cuda_sm10x_tcgen05_guardrail_trap_unallocated_columns_being_dealloced - $__internal_1_$__cuda_sm10x_tcgen05_guardrail_trap_phase_invalid_during_alloc)
$__internal_1_$__cuda_sm10x_tcgen05_guardrail_trap_phase_invalid_during_alloc:
[----:B------:R-:W-:Y:S05]  /*7990*/  BPT.TRAP 0x1 ;  /* 0x000000040000795c */ /* 0x000fea0000300000 */
[----:B------:R-:W-:-:S04]  /*79a0*/  IMAD.MOV.U32 R3, RZ, RZ, 0x0 ;  /* 0x00000000ff037424 */ /* 0x000fc800078e00ff */
[----:B------:R-:W-:Y:S05]  /*79b0*/  RET.REL.NODEC R2 `(matmul_kernel) ;  /* 0xffffff8402907950 */ /* 0x000fea0003c3ffff */
        .weak           $__internal_2_$__cuda_sm10x_tcgen05_guardrail_trap_unallocated_columns_being_dealloced
        .type           $__internal_2_$__cuda_sm10x_tcgen05_guardrail_trap_unallocated_columns_being_dealloced,@function
        .size           $__internal_2_$__cuda_sm10x_tcgen05_guardrail_trap_unallocated_columns_being_dealloced,(.L_x_20 - $__internal_2_$__cuda_sm10x_tcgen05_guardrail_trap_unallocated_columns_being_dealloced)
$__internal_2_$__cuda_sm10x_tcgen05_guardrail_trap_unallocated_columns_being_dealloced:
[----:B------:R-:W-:Y:S05]  /*79c0*/  BPT.TRAP 0x1 ;  /* 0x000000040000795c */ /* 0x000fea0000300000 */
[----:B------:R-:W-:-:S04]  /*79d0*/  IMAD.MOV.U32 R3, RZ, RZ, 0x0 ;  /* 0x00000000ff037424 */ /* 0x000fc800078e00ff */
[----:B------:R-:W-:Y:S05]  /*79e0*/  RET.REL.NODEC R2 `(matmul_kernel) ;  /* 0xffffff8402847950 */ /* 0x000fea0003c3ffff */
.L_x_17:
[----:B------:R-:W-:-:S00]  /*79f0*/  BRA `(.L_x_17) ;  /* 0xfffffffc00fc7947 */ /* 0x000fc0000383ffff */
[----:B------:R-:W-:-:S00]  /*7a00*/  NOP ;  /* 0x0000000000007918 */ /* 0x000fc00000000000 */
[----:B------:R-:W-:-:S00]  /*7a10*/  NOP ;  /* 0x0000000000007918 */ /* 0x000fc00000000000 */
[----:B------:R-:W-:-:S00]  /*7a20*/  NOP ;  /* 0x0000000000007918 */ /* 0x000fc00000000000 */
[----:B------:R-:W-:-:S00]  /*7a30*/  NOP ;  /* 0x0000000000007918 */ /* 0x000fc00000000000 */
[----:B------:R-:W-:-:S00]  /*7a40*/  NOP ;  /* 0x0000000000007918 */ /* 0x000fc00000000000 */
[----:B------:R-:W-:-:S00]  /*7a50*/  NOP ;  /* 0x0000000000007918 */ /* 0x000fc00000000000 */
[----:B------:R-:W-:-:S00]  /*7a60*/  NOP ;  /* 0x0000000000007918 */ /* 0x000fc00000000000 */
[----:B------:R-:W-:-:S00]  /*7a70*/  NOP ;  /* 0x0000000000007918 */ /* 0x000fc00000000000 */
.L_x_20:


//--------------------- .nv.shared.matmul_kernel  --------------------------
	.section	.nv.shared.matmul_kernel,"aw",@nobits
	.sectionflags	@""
	.align	16
	.zero		1024


//--------------------- .nv.shared.reserved.0     --------------------------
	.section	.nv.shared.reserved.0,"aw",@nobits
	.align	8
	.weak		__nv_reservedSMEM_offset_0_alias
	.size		__nv_reservedSMEM_offset_0_alias, 0, 64
	.other		__nv_reservedSMEM_offset_0_alias,@"STO_CUDA_RESERVED_SHARED STV_DEFAULT"
__nv_reservedSMEM_offset_0_alias:
	.zero		0
.nv.shared.reserved.0:
	.zero		64
	.weak		__nv_reservedSMEM_allocation_phase
	.type		__nv_reservedSMEM_allocation_phase,@object
	.size		__nv_reservedSMEM_allocation_phase,(.L_0 - __nv_reservedSMEM_allocation_phase)
__nv_reservedSMEM_allocation_phase:
	.zero		1
.L_0:
	.zero		7
	.weak		__nv_reservedSMEM_devtool_atexit_pc
	.type		__nv_reservedSMEM_devtool_atexit_pc,@object
	.size		__nv_reservedSMEM_devtool_atexit_pc,(__nv_reservedSMEM_allocation_mask - __nv_reservedSMEM_devtool_atexit_pc)
__nv_reservedSMEM_devtool_atexit_pc:
	.zero		8
	.weak		__nv_reservedSMEM_allocation_mask
	.type		__nv_reservedSMEM_allocation_mask,@object
	.size		__nv_reservedSMEM_allocation_mask,(.L_2 - __nv_reservedSMEM_allocation_mask)
__nv_reservedSMEM_allocation_mask:
	.zero		4
.L_2:


//--------------------- .nv.constant0.matmul_kernel --------------------------
	.section	.nv.constant0.matmul_kernel,"a",@progbits
	.sectionflags	@""
	.align	4
.nv.constant0.matmul_kernel:
	.zero		976


//--------------------- SYMBOLS --------------------------

	.type		.nv.reservedSmem.offset0,@object
	.size		.nv.reservedSmem.offset0,0x4
	.type		.nv.reservedSmem.cap,@object
	.size		.nv.reservedSmem.cap,0x4
